	.headerflags	@"EF_CUDA_TEXMODE_UNIFIED EF_CUDA_64BIT_ADDRESS EF_CUDA_SM89 EF_CUDA_VIRTUAL_SM(EF_CUDA_SM89)"
	.elftype	@"ET_EXEC"


//--------------------- .nv.info                  --------------------------
	.section	.nv.info,"",@"SHT_CUDA_INFO"
	.align	4


	//----- nvinfo : EIATTR_REGCOUNT
	.align		4
        /*0000*/ 	.byte	0x04, 0x2f
        /*0002*/ 	.short	(.L_1 - .L_0)
	.align		4
.L_0:
        /*0004*/ 	.word	index@(triton__0d1d2d3d4de5de)
        /*0008*/ 	.word	0x00000040


	//----- nvinfo : EIATTR_MAX_STACK_SIZE
	.align		4
.L_1:
        /*000c*/ 	.byte	0x04, 0x23
        /*000e*/ 	.short	(.L_3 - .L_2)
	.align		4
.L_2:
        /*0010*/ 	.word	index@(triton__0d1d2d3d4de5de)
        /*0014*/ 	.word	0x00000000


	//----- nvinfo : EIATTR_MIN_STACK_SIZE
	.align		4
.L_3:
        /*0018*/ 	.byte	0x04, 0x12
        /*001a*/ 	.short	(.L_5 - .L_4)
	.align		4
.L_4:
        /*001c*/ 	.word	index@(triton__0d1d2d3d4de5de)
        /*0020*/ 	.word	0x00000000


	//----- nvinfo : EIATTR_FRAME_SIZE
	.align		4
.L_5:
        /*0024*/ 	.byte	0x04, 0x11
        /*0026*/ 	.short	(.L_7 - .L_6)
	.align		4
.L_6:
        /*0028*/ 	.word	index@(triton__0d1d2d3d4de5de)
        /*002c*/ 	.word	0x00000000
.L_7:


//--------------------- .nv.info.triton__0d1d2d3d4de5de --------------------------
	.section	.nv.info.triton__0d1d2d3d4de5de,"",@"SHT_CUDA_INFO"
	.align	4


	//----- nvinfo : EIATTR_CUDA_API_VERSION
	.align		4
        /*0000*/ 	.byte	0x04, 0x37
        /*0002*/ 	.short	(.L_9 - .L_8)
.L_8:
        /*0004*/ 	.word	0x0000007b


	//----- nvinfo : EIATTR_PARAM_CBANK
	.align		4
.L_9:
        /*0008*/ 	.byte	0x04, 0x0a
        /*000a*/ 	.short	(.L_11 - .L_10)
	.align		4
.L_10:
        /*000c*/ 	.word	index@(.nv.constant0.triton__0d1d2d3d4de5de)
        /*0010*/ 	.short	0x0160
        /*0012*/ 	.short	0x0028


	//----- nvinfo : EIATTR_CBANK_PARAM_SIZE
	.align		4
.L_11:
        /*0014*/ 	.byte	0x03, 0x19
        /*0016*/ 	.short	0x0028


	//----- nvinfo : EIATTR_KPARAM_INFO
	.align		4
        /*0018*/ 	.byte	0x04, 0x17
        /*001a*/ 	.short	(.L_13 - .L_12)
.L_12:
        /*001c*/ 	.word	0x00000000
        /*0020*/ 	.short	0x0005
        /*0022*/ 	.short	0x0024
        /*0024*/ 	.byte	0x00, 0xf0, 0x11, 0x00


	//----- nvinfo : EIATTR_KPARAM_INFO
	.align		4
.L_13:
        /*0028*/ 	.byte	0x04, 0x17
        /*002a*/ 	.short	(.L_15 - .L_14)
.L_14:
        /*002c*/ 	.word	0x00000000
        /*0030*/ 	.short	0x0004
        /*0032*/ 	.short	0x0020
        /*0034*/ 	.byte	0x00, 0xf0, 0x11, 0x00


	//----- nvinfo : EIATTR_KPARAM_INFO
	.align		4
.L_15:
        /*0038*/ 	.byte	0x04, 0x17
        /*003a*/ 	.short	(.L_17 - .L_16)
.L_16:
        /*003c*/ 	.word	0x00000000
        /*0040*/ 	.short	0x0003
        /*0042*/ 	.short	0x0018
        /*0044*/ 	.byte	0x00, 0xf0, 0x21, 0x00


	//----- nvinfo : EIATTR_KPARAM_INFO
	.align		4
.L_17:
        /*0048*/ 	.byte	0x04, 0x17
        /*004a*/ 	.short	(.L_19 - .L_18)
.L_18:
        /*004c*/ 	.word	0x00000000
        /*0050*/ 	.short	0x0002
        /*0052*/ 	.short	0x0010
        /*0054*/ 	.byte	0x00, 0xf0, 0x21, 0x00


	//----- nvinfo : EIATTR_KPARAM_INFO
	.align		4
.L_19:
        /*0058*/ 	.byte	0x04, 0x17
        /*005a*/ 	.short	(.L_21 - .L_20)
.L_20:
        /*005c*/ 	.word	0x00000000
        /*0060*/ 	.short	0x0001
        /*0062*/ 	.short	0x0008
        /*0064*/ 	.byte	0x00, 0xf0, 0x21, 0x00


	//----- nvinfo : EIATTR_KPARAM_INFO
	.align		4
.L_21:
        /*0068*/ 	.byte	0x04, 0x17
        /*006a*/ 	.short	(.L_23 - .L_22)
.L_22:
        /*006c*/ 	.word	0x00000000
        /*0070*/ 	.short	0x0000
        /*0072*/ 	.short	0x0000
        /*0074*/ 	.byte	0x00, 0xf0, 0x21, 0x00


	//----- nvinfo : EIATTR_MAXREG_COUNT
	.align		4
.L_23:
        /*0078*/ 	.byte	0x03, 0x1b
        /*007a*/ 	.short	0x00ff


	//----- nvinfo : EIATTR_EXIT_INSTR_OFFSETS
	.align		4
        /*007c*/ 	.byte	0x04, 0x1c
        /*007e*/ 	.short	(.L_25 - .L_24)


	//   ....[0]....
.L_24:
        /*0080*/ 	.word	0x000025d0


	//   ....[1]....
        /*0084*/ 	.word	0x000025f0


	//----- nvinfo : EIATTR_MAX_THREADS
	.align		4
.L_25:
        /*0088*/ 	.byte	0x04, 0x05
        /*008a*/ 	.short	(.L_27 - .L_26)
.L_26:
        /*008c*/ 	.word	0x00000080
        /*0090*/ 	.word	0x00000001
        /*0094*/ 	.word	0x00000001
.L_27:


//--------------------- .nv.rel.action            --------------------------
	.section	.nv.rel.action,"",@"SHT_CUDA_RELOCINFO"
	.align	8
	.sectionentsize	8
        /*0000*/ 	.byte	0x73, 0x00, 0x00, 0x00, 0x00, 0x00, 0x00, 0x00, 0x00, 0x00, 0x00, 0x11, 0x25, 0x00, 0x05, 0x36


//--------------------- .nv.constant0.triton__0d1d2d3d4de5de --------------------------
	.section	.nv.constant0.triton__0d1d2d3d4de5de,"a",@progbits
	.align	4
.nv.constant0.triton__0d1d2d3d4de5de:
	.zero		392


//--------------------- .text.triton__0d1d2d3d4de5de --------------------------
	.section	.text.triton__0d1d2d3d4de5de,"ax",@progbits
	.sectionflags	@"SHF_BARRIERS=1"
	.sectioninfo	@"SHI_REGISTERS=64"
	.align	128
        .global         triton__0d1d2d3d4de5de
        .type           triton__0d1d2d3d4de5de,@function
        .size           triton__0d1d2d3d4de5de,(.L_x_1 - triton__0d1d2d3d4de5de)
        .other          triton__0d1d2d3d4de5de,@"STO_CUDA_ENTRY STV_DEFAULT"
triton__0d1d2d3d4de5de:
.text.triton__0d1d2d3d4de5de:
[----:B------:R-:W-:-:S02]  /*0000*/  IMAD.MOV.U32 R1, RZ, RZ, c[0x0][0x28] ;  /* 0x00000a00ff017624 */ /* 0x000fc400078e00ff */
[----:B------:R-:W0:Y:S01]  /*0010*/  S2UR UR7, SR_CTAID.Y ;  /* 0x00000000000779c3 */ /* 0x000e220000002600 */
[----:B------:R-:W1:Y:S01]  /*0020*/  S2R R9, SR_TID.X ;  /* 0x0000000000097919 */ /* 0x000e620000002100 */
[----:B------:R-:W-:Y:S01]  /*0030*/  IMAD.MOV.U32 R36, RZ, RZ, 0x2 ;  /* 0x00000002ff247424 */ /* 0x000fe200078e00ff */
[----:B------:R-:W-:Y:S01]  /*0040*/  CS2R R12, SRZ ;  /* 0x00000000000c7805 */ /* 0x000fe2000001ff00 */
[----:B------:R-:W-:Y:S01]  /*0050*/  ULDC.64 UR10, c[0x0][0x118] ;  /* 0x00004600000a7ab9 */ /* 0x000fe20000000a00 */
[----:B------:R-:W2:Y:S03]  /*0060*/  S2R R19, SR_CTAID.X ;  /* 0x0000000000137919 */ /* 0x000ea60000002500 */
[----:B------:R-:W3:Y:S01]  /*0070*/  S2UR UR8, SR_CTAID.X ;  /* 0x00000000000879c3 */ /* 0x000ee20000002500 */
[----:B0-----:R-:W-:Y:S01]  /*0080*/  USHF.L.U32 UR9, UR7, 0x2, URZ ;  /* 0x0000000207097899 */ /* 0x001fe2000800063f */
[----:B-1----:R-:W-:-:S03]  /*0090*/  LOP3.LUT R56, R9, 0x7f, RZ, 0xc0, !PT ;  /* 0x0000007f09387812 */ /* 0x002fc600078ec0ff */
[----:B------:R-:W-:Y:S01]  /*00a0*/  USHF.R.S32.HI UR4, URZ, 0x1f, UR9 ;  /* 0x0000001f3f047899 */ /* 0x000fe20008011409 */
[----:B--2---:R-:W-:-:S03]  /*00b0*/  PRMT R4, R56, 0x6540, R19 ;  /* 0x0000654038047816 */ /* 0x004fc60000000013 */
[----:B------:R-:W-:Y:S01]  /*00c0*/  ULEA.HI UR5, UR4, UR9, URZ, 0xb ;  /* 0x0000000904057291 */ /* 0x000fe2000f8f583f */
[----:B------:R-:W-:Y:S01]  /*00d0*/  ISETP.GE.AND P2, PT, R4, 0x100, PT ;  /* 0x000001000400780c */ /* 0x000fe20003f46270 */
[----:B---3--:R-:W-:Y:S02]  /*00e0*/  USHF.L.U32 UR4, UR8, 0x8, URZ ;  /* 0x0000000808047899 */ /* 0x008fe4000800063f */
[----:B------:R-:W-:Y:S02]  /*00f0*/  ULOP3.LUT UR6, UR5, 0xfffff800, URZ, 0xc0, !UPT ;  /* 0xfffff80005067892 */ /* 0x000fe4000f8ec03f */
[----:B------:R-:W-:Y:S02]  /*0100*/  USHF.R.S32.HI UR5, URZ, 0xb, UR5 ;  /* 0x0000000b3f057899 */ /* 0x000fe40008011405 */
[----:B------:R-:W-:Y:S01]  /*0110*/  UIADD3 UR6, UR9, -UR6, URZ ;  /* 0x8000000609067290 */ /* 0x000fe2000fffe03f */
[----:B------:R-:W-:-:S03]  /*0120*/  IMAD.U32 R3, RZ, RZ, UR4 ;  /* 0x00000004ff037e24 */ /* 0x000fc6000f8e00ff */
[----:B------:R-:W-:Y:S02]  /*0130*/  IMAD.U32 R7, RZ, RZ, UR5 ;  /* 0x00000005ff077e24 */ /* 0x000fe4000f8e00ff */
[----:B------:R-:W-:Y:S01]  /*0140*/  LEA R8, R4, UR6, 0xb ;  /* 0x0000000604087c11 */ /* 0x000fe2000f8e58ff */
[----:B------:R-:W-:Y:S01]  /*0150*/  IMAD.U32 R11, RZ, RZ, UR5 ;  /* 0x00000005ff0b7e24 */ /* 0x000fe2000f8e00ff */
[----:B------:R-:W-:Y:S02]  /*0160*/  LOP3.LUT R2, R3, 0x80, R56, 0xfe, !PT ;  /* 0x0000008003027812 */ /* 0x000fe400078efe38 */
[----:B------:R-:W-:Y:S02]  /*0170*/  LEA R7, R7, R8, 0x14 ;  /* 0x0000000807077211 */ /* 0x000fe400078ea0ff */
[C---:B------:R-:W-:Y:S02]  /*0180*/  LEA R0, R2.reuse, UR6, 0xb ;  /* 0x0000000602007c11 */ /* 0x040fe4000f8e58ff */
[----:B------:R-:W-:Y:S01]  /*0190*/  ISETP.GE.AND P1, PT, R2, 0x100, PT ;  /* 0x000001000200780c */ /* 0x000fe20003f26270 */
[----:B------:R-:W-:Y:S01]  /*01a0*/  IMAD.WIDE R6, R7, R36, c[0x0][0x160] ;  /* 0x0000580007067625 */ /* 0x000fe200078e0224 */
[----:B------:R-:W-:-:S03]  /*01b0*/  CS2R R14, SRZ ;  /* 0x00000000000e7805 */ /* 0x000fc6000001ff00 */
[----:B------:R-:W-:Y:S01]  /*01c0*/  IMAD R11, R11, 0x100000, R0 ;  /* 0x001000000b0b7824 */ /* 0x000fe200078e0200 */
[----:B------:R0:W2:Y:S03]  /*01d0*/  @!P2 LDG.E.EL.64 R12, [R6.64] ;  /* 0x0000000a060ca981 */ /* 0x0000a6000c2e1b00 */
[----:B------:R-:W-:-:S05]  /*01e0*/  IMAD.WIDE R10, R11, R36, c[0x0][0x160] ;  /* 0x000058000b0a7625 */ /* 0x000fca00078e0224 */
[----:B------:R1:W3:Y:S01]  /*01f0*/  @!P1 LDG.E.EL.64 R14, [R10.64] ;  /* 0x0000000a0a0e9981 */ /* 0x0002e2000c2e1b00 */
[----:B------:R-:W-:Y:S01]  /*0200*/  USHF.R.S32.HI UR7, URZ, 0x1d, UR7 ;  /* 0x0000001d3f077899 */ /* 0x000fe20008011407 */
[----:B------:R-:W-:Y:S01]  /*0210*/  SHF.R.U32.HI R5, RZ, 0x5, R9 ;  /* 0x00000005ff057819 */ /* 0x000fe20000011609 */
[----:B------:R-:W-:Y:S02]  /*0220*/  IMAD.SHL.U32 R48, R56, 0x2, RZ ;  /* 0x0000000238307824 */ /* 0x000fe400078e00ff */
[----:B------:R-:W-:Y:S01]  /*0230*/  USGXT UR7, UR7, 0x1 ;  /* 0x000000010707789a */ /* 0x000fe20008000200 */
[----:B------:R-:W-:-:S04]  /*0240*/  SGXT.U32 R5, R5, 0x2 ;  /* 0x000000020505781a */ /* 0x000fc80000000000 */
[----:B------:R-:W-:Y:S01]  /*0250*/  LOP3.LUT R3, R5, UR9, RZ, 0xfc, !PT ;  /* 0x0000000905037c12 */ /* 0x000fe2000f8efcff */
[----:B------:R-:W-:-:S05]  /*0260*/  IMAD.U32 R16, RZ, RZ, UR7 ;  /* 0x00000007ff107e24 */ /* 0x000fca000f8e00ff */
[----:B0-----:R-:W-:-:S04]  /*0270*/  LEA.HI R6, R16, R3, RZ, 0xb ;  /* 0x0000000310067211 */ /* 0x001fc800078f58ff */
[----:B------:R-:W-:-:S04]  /*0280*/  LOP3.LUT R6, R6, 0xfff800, RZ, 0xc0, !PT ;  /* 0x00fff80006067812 */ /* 0x000fc800078ec0ff */
[----:B------:R-:W-:Y:S01]  /*0290*/  IADD3 R41, R3, -R6, RZ ;  /* 0x8000000603297210 */ /* 0x000fe20007ffe0ff */
[----:B------:R-:W-:-:S05]  /*02a0*/  IMAD.SHL.U32 R3, R9, 0x8, RZ ;  /* 0x0000000809037824 */ /* 0x000fca00078e00ff */
[----:B------:R-:W-:-:S04]  /*02b0*/  LOP3.LUT R6, R3, 0xf8, RZ, 0xc0, !PT ;  /* 0x000000f803067812 */ /* 0x000fc800078ec0ff */
[----:B------:R-:W-:Y:S02]  /*02c0*/  PRMT R40, R6, 0x6540, R19 ;  /* 0x0000654006287816 */ /* 0x000fe40000000013 */
[----:B------:R-:W-:Y:S02]  /*02d0*/  CS2R R18, SRZ ;  /* 0x0000000000127805 */ /* 0x000fe4000001ff00 */
[----:B------:R-:W-:Y:S01]  /*02e0*/  ISETP.GE.AND P0, PT, R40, 0x100, PT ;  /* 0x000001002800780c */ /* 0x000fe20003f06270 */
[----:B------:R-:W-:Y:S01]  /*02f0*/  IMAD R41, R41, 0x100, R40 ;  /* 0x0000010029297824 */ /* 0x000fe200078e0228 */
[----:B--2---:R-:W-:Y:S01]  /*0300*/  SHF.R.U32.HI R17, RZ, 0x10, R13 ;  /* 0x00000010ff117819 */ /* 0x004fe2000001160d */
[----:B------:R-:W-:Y:S01]  /*0310*/  STS.U16 [R48], R12 ;  /* 0x0000000c30007388 */ /* 0x000fe20000000400 */
[----:B-1----:R-:W-:-:S03]  /*0320*/  SHF.R.U32.HI R11, RZ, 0x10, R12 ;  /* 0x00000010ff0b7819 */ /* 0x002fc6000001160c */
[----:B------:R0:W-:Y:S01]  /*0330*/  STS.U16 [R48+0x606], R17 ;  /* 0x0006061130007388 */ /* 0x0001e20000000400 */
[----:B---3--:R-:W-:-:S03]  /*0340*/  SHF.R.U32.HI R3, RZ, 0x10, R14 ;  /* 0x00000010ff037819 */ /* 0x008fc6000001160e */
[----:B------:R1:W-:Y:S01]  /*0350*/  STS.U16 [R48+0x202], R11 ;  /* 0x0002020b30007388 */ /* 0x0003e20000000400 */
[----:B------:R-:W-:-:S03]  /*0360*/  SHF.R.U32.HI R7, RZ, 0x10, R15 ;  /* 0x00000010ff077819 */ /* 0x000fc6000001160f */
[----:B------:R-:W-:Y:S01]  /*0370*/  STS.U16 [R48+0x404], R13 ;  /* 0x0004040d30007388 */ /* 0x000fe20000000400 */
[----:B0-----:R-:W-:-:S03]  /*0380*/  CS2R R16, SRZ ;  /* 0x0000000000107805 */ /* 0x001fc6000001ff00 */
[----:B------:R-:W-:Y:S01]  /*0390*/  STS.U16 [R48+0x100], R14 ;  /* 0x0001000e30007388 */ /* 0x000fe20000000400 */
[----:B-1----:R-:W-:-:S03]  /*03a0*/  IMAD.WIDE R10, R41, R36, c[0x0][0x168] ;  /* 0x00005a00290a7625 */ /* 0x002fc600078e0224 */
[----:B------:R-:W-:Y:S04]  /*03b0*/  STS.U16 [R48+0x504], R15 ;  /* 0x0005040f30007388 */ /* 0x000fe80000000400 */
[----:B------:R-:W-:Y:S04]  /*03c0*/  STS.U16 [R48+0x302], R3 ;  /* 0x0003020330007388 */ /* 0x000fe80000000400 */
[----:B------:R-:W-:Y:S04]  /*03d0*/  STS.U16 [R48+0x706], R7 ;  /* 0x0007060730007388 */ /* 0x000fe80000000400 */
[----:B------:R-:W-:Y:S06]  /*03e0*/  BAR.SYNC 0x0 ;  /* 0x0000000000007b1d */ /* 0x000fec0000000000 */
[----:B------:R0:W2:Y:S01]  /*03f0*/  @!P0 LDG.E.EL.128 R16, [R10.64] ;  /* 0x0000000a0a108981 */ /* 0x0000a2000c2e1d00 */
[----:B------:R-:W-:Y:S01]  /*0400*/  IMAD.SHL.U32 R12, R6, 0x8, RZ ;  /* 0x00000008060c7824 */ /* 0x000fe200078e00ff */
[----:B------:R-:W-:Y:S01]  /*0410*/  USHF.L.U32 UR7, UR5, 0x14, URZ ;  /* 0x0000001405077899 */ /* 0x000fe2000800063f */
[----:B------:R-:W-:Y:S01]  /*0420*/  IMAD R9, R5, 0x101, R6 ;  /* 0x0000010105097824 */ /* 0x000fe200078e0206 */
[----:B------:R-:W-:Y:S01]  /*0430*/  UIADD3 UR8, UR6, 0x80000, URZ ;  /* 0x0008000006087890 */ /* 0x000fe2000fffe03f */
[----:B------:R-:W-:Y:S01]  /*0440*/  CS2R R32, SRZ ;  /* 0x0000000000207805 */ /* 0x000fe2000001ff00 */
[----:B------:R-:W-:Y:S01]  /*0450*/  LOP3.LUT R5, R12, R5, RZ, 0xfc, !PT ;  /* 0x000000050c057212 */ /* 0x000fe200078efcff */
[----:B------:R-:W-:Y:S01]  /*0460*/  IMAD.SHL.U32 R9, R9, 0x2, RZ ;  /* 0x0000000209097824 */ /* 0x000fe200078e00ff */
[----:B------:R-:W-:-:S02]  /*0470*/  CS2R R30, SRZ ;  /* 0x00000000001e7805 */ /* 0x000fc4000001ff00 */
[C---:B------:R-:W-:Y:S02]  /*0480*/  LOP3.LUT R6, R5.reuse, 0x8, RZ, 0xfc, !PT ;  /* 0x0000000805067812 */ /* 0x040fe400078efcff */
[C---:B------:R-:W-:Y:S01]  /*0490*/  LOP3.LUT R27, R5.reuse, 0x10, RZ, 0xfc, !PT ;  /* 0x00000010051b7812 */ /* 0x040fe200078efcff */
[----:B------:R-:W-:Y:S01]  /*04a0*/  LDS.U16 R50, [R9] ;  /* 0x0000000009327984 */ /* 0x000fe20000000400 */
[C---:B------:R-:W-:Y:S01]  /*04b0*/  LOP3.LUT R25, R5.reuse, 0x18, RZ, 0xfc, !PT ;  /* 0x0000001805197812 */ /* 0x040fe200078efcff */
[----:B------:R-:W-:Y:S01]  /*04c0*/  IMAD.SHL.U32 R7, R6, 0x2, RZ ;  /* 0x0000000206077824 */ /* 0x000fe200078e00ff */
[----:B------:R-:W-:Y:S01]  /*04d0*/  LOP3.LUT R15, R5, 0x20, RZ, 0xfc, !PT ;  /* 0x00000020050f7812 */ /* 0x000fe200078efcff */
[----:B------:R-:W-:Y:S01]  /*04e0*/  IMAD.SHL.U32 R14, R27, 0x2, RZ ;  /* 0x000000021b0e7824 */ /* 0x000fe200078e00ff */
[----:B------:R-:W-:Y:S01]  /*04f0*/  SHF.L.U32 R3, R5, 0x1, RZ ;  /* 0x0000000105037819 */ /* 0x000fe200000006ff */
[----:B------:R-:W-:Y:S01]  /*0500*/  LDS.U16 R47, [R9+0x2] ;  /* 0x00000200092f7984 */ /* 0x000fe20000000400 */
[----:B0-----:R-:W-:Y:S01]  /*0510*/  IMAD.SHL.U32 R11, R25, 0x2, RZ ;  /* 0x00000002190b7824 */ /* 0x001fe200078e00ff */
[----:B------:R-:W-:Y:S01]  /*0520*/  LOP3.LUT R13, R5, 0x28, RZ, 0xfc, !PT ;  /* 0x00000028050d7812 */ /* 0x000fe200078efcff */
[----:B------:R-:W-:Y:S01]  /*0530*/  IMAD.SHL.U32 R21, R15, 0x2, RZ ;  /* 0x000000020f157824 */ /* 0x000fe200078e00ff */
[----:B------:R-:W0:Y:S01]  /*0540*/  LDS.U16 R51, [R9+0x4] ;  /* 0x0000040009337984 */ /* 0x000e220000000400 */
[C---:B------:R-:W-:Y:S01]  /*0550*/  LOP3.LUT R12, R5.reuse, 0x30, RZ, 0xfc, !PT ;  /* 0x00000030050c7812 */ /* 0x040fe200078efcff */
[----:B------:R-:W-:Y:S01]  /*0560*/  UISETP.NE.AND UP0, UPT, UR4, URZ, UPT ;  /* 0x0000003f0400728c */ /* 0x000fe2000bf05270 */
[----:B------:R-:W-:Y:S01]  /*0570*/  LOP3.LUT R10, R5, 0x38, RZ, 0xfc, !PT ;  /* 0x00000038050a7812 */ /* 0x000fe200078efcff */
[----:B------:R-:W1:Y:S01]  /*0580*/  LDS.U16 R53, [R9+0x6] ;  /* 0x0000060009357984 */ /* 0x000e620000000400 */
[----:B------:R-:W-:Y:S01]  /*0590*/  SHF.L.U32 R20, R13, 0x1, RZ ;  /* 0x000000010d147819 */ /* 0x000fe200000006ff */
[----:B------:R-:W-:-:S02]  /*05a0*/  IMAD.SHL.U32 R22, R12, 0x2, RZ ;  /* 0x000000020c167824 */ /* 0x000fc400078e00ff */
[----:B------:R-:W3:Y:S01]  /*05b0*/  LDS.U16 R39, [R9+0x8] ;  /* 0x0000080009277984 */ /* 0x000ee20000000400 */
[----:B------:R-:W-:-:S03]  /*05c0*/  IMAD.SHL.U32 R24, R10, 0x2, RZ ;  /* 0x000000020a187824 */ /* 0x000fc600078e00ff */
[----:B------:R-:W-:Y:S04]  /*05d0*/  LDS.U16 R38, [R9+0xa] ;  /* 0x00000a0009267984 */ /* 0x000fe80000000400 */
[----:B------:R-:W-:Y:S04]  /*05e0*/  LDS.U16 R55, [R9+0xc] ;  /* 0x00000c0009377984 */ /* 0x000fe80000000400 */
[----:B------:R-:W-:Y:S04]  /*05f0*/  LDS.U16 R26, [R9+0xe] ;  /* 0x00000e00091a7984 */ /* 0x000fe80000000400 */
[----:B------:R-:W-:Y:S06]  /*0600*/  BAR.SYNC 0x0 ;  /* 0x0000000000007b1d */ /* 0x000fec0000000000 */
[----:B------:R-:W-:-:S02]  /*0610*/  PLOP3.LUT P0, PT, PT, PT, UP0, 0x80, 0x0 ;  /* 0x000000000000781c */ /* 0x000fc40003f0f008 */
[----:B------:R-:W-:Y:S02]  /*0620*/  LOP3.LUT R57, R56, 0x80, RZ, 0xfc, !PT ;  /* 0x0000008038397812 */ /* 0x000fe400078efcff */
[----:B--2---:R-:W-:Y:S01]  /*0630*/  PRMT R23, R16, 0x7632, R23 ;  /* 0x0000763210177816 */ /* 0x004fe20000000017 */
[----:B------:R2:W-:Y:S01]  /*0640*/  STS.U16 [R3], R16 ;  /* 0x0000001003007388 */ /* 0x0005e20000000400 */
[----:B------:R-:W-:Y:S02]  /*0650*/  PRMT R28, R17, 0x7632, R28 ;  /* 0x00007632111c7816 */ /* 0x000fe4000000001c */
[----:B------:R-:W-:Y:S01]  /*0660*/  PRMT R29, R18, 0x7632, R29 ;  /* 0x00007632121d7816 */ /* 0x000fe2000000001d */
[----:B------:R4:W-:Y:S04]  /*0670*/  STS.U16 [R7], R23 ;  /* 0x0000001707007388 */ /* 0x0009e80000000400 */
[----:B------:R5:W-:Y:S01]  /*0680*/  STS.U16 [R14], R17 ;  /* 0x000000110e007388 */ /* 0x000be20000000400 */
[----:B--2---:R-:W-:-:S03]  /*0690*/  LEA R3, R4, UR7, 0xb ;  /* 0x0000000704037c11 */ /* 0x004fc6000f8e58ff */
[----:B------:R2:W-:Y:S01]  /*06a0*/  STS.U16 [R11], R28 ;  /* 0x0000001c0b007388 */ /* 0x0005e20000000400 */
[----:B----4-:R-:W-:-:S03]  /*06b0*/  LEA R7, R2, UR7, 0xb ;  /* 0x0000000702077c11 */ /* 0x010fc6000f8e58ff */
[----:B------:R4:W-:Y:S01]  /*06c0*/  STS.U16 [R21], R18 ;  /* 0x0000001215007388 */ /* 0x0009e20000000400 */
[----:B------:R-:W-:Y:S02]  /*06d0*/  IADD3 R23, R7, UR8, RZ ;  /* 0x0000000807177c10 */ /* 0x000fe4000fffe0ff */
[----:B-----5:R-:W-:Y:S01]  /*06e0*/  PRMT R14, R19, 0x7632, R14 ;  /* 0x00007632130e7816 */ /* 0x020fe2000000000e */
[----:B------:R5:W-:Y:S01]  /*06f0*/  STS.U16 [R20], R29 ;  /* 0x0000001d14007388 */ /* 0x000be20000000400 */
[----:B--2---:R-:W-:-:S03]  /*0700*/  IMAD.U32 R28, RZ, RZ, UR6 ;  /* 0x00000006ff1c7e24 */ /* 0x004fc6000f8e00ff */
[----:B------:R-:W-:Y:S01]  /*0710*/  STS.U16 [R22], R19 ;  /* 0x0000001316007388 */ /* 0x000fe20000000400 */
[----:B----4-:R-:W-:Y:S02]  /*0720*/  IADD3 R21, R3, UR8, RZ ;  /* 0x0000000803157c10 */ /* 0x010fe4000fffe0ff */
[----:B------:R-:W-:Y:S01]  /*0730*/  IADD3 R11, R7, -0x40000, R28 ;  /* 0xfffc0000070b7810 */ /* 0x000fe20007ffe01c */
[----:B------:R-:W-:Y:S02]  /*0740*/  STS.U16 [R24], R14 ;  /* 0x0000000e18007388 */ /* 0x000fe40000000400 */
[-C--:B-----5:R-:W-:Y:S02]  /*0750*/  IMAD.WIDE R20, R21, R36.reuse, c[0x0][0x160] ;  /* 0x0000580015147625 */ /* 0x0a0fe400078e0224 */
[----:B------:R-:W-:Y:S06]  /*0760*/  BAR.SYNC 0x0 ;  /* 0x0000000000007b1d */ /* 0x000fec0000000000 */
[----:B------:R-:W-:Y:S01]  /*0770*/  IMAD.WIDE R22, R23, R36, c[0x0][0x160] ;  /* 0x0000580017167625 */ /* 0x000fe200078e0224 */
[----:B------:R2:W4:Y:S04]  /*0780*/  @!P2 LDG.E.EL.64 R32, [R20.64] ;  /* 0x0000000a1420a981 */ /* 0x000528000c2e1b00 */
[----:B------:R5:W3:Y:S04]  /*0790*/  @!P1 LDG.E.EL.64 R30, [R22.64] ;  /* 0x0000000a161e9981 */ /* 0x000ae8000c2e1b00 */
[----:B------:R-:W-:Y:S01]  /*07a0*/  LDS.64 R34, [R56.X16] ;  /* 0x0000000038227984 */ /* 0x000fe2000000ca00 */
[----:B--2---:R-:W-:-:S03]  /*07b0*/  CS2R R20, SRZ ;  /* 0x0000000000147805 */ /* 0x004fc6000001ff00 */
[----:B------:R-:W-:Y:S01]  /*07c0*/  LDS.64 R28, [R57.X16] ;  /* 0x00000000391c7984 */ /* 0x000fe2000000ca00 */
[----:B-----5:R-:W-:-:S03]  /*07d0*/  IMAD.WIDE R22, R11, R36, c[0x0][0x160] ;  /* 0x000058000b167625 */ /* 0x020fc600078e0224 */
[----:B------:R-:W-:Y:S06]  /*07e0*/  BAR.SYNC 0x0 ;  /* 0x0000000000007b1d */ /* 0x000fec0000000000 */
[----:B------:R-:W-:Y:S04]  /*07f0*/  STS.U16 [R48], RZ ;  /* 0x000000ff30007388 */ /* 0x000fe80000000400 */
[----:B------:R-:W-:Y:S04]  /*0800*/  STS.U16 [R48+0x202], RZ ;  /* 0x000202ff30007388 */ /* 0x000fe80000000400 */
[----:B------:R-:W-:Y:S04]  /*0810*/  STS.U16 [R48+0x404], RZ ;  /* 0x000404ff30007388 */ /* 0x000fe80000000400 */
[----:B------:R-:W-:Y:S04]  /*0820*/  STS.U16 [R48+0x606], RZ ;  /* 0x000606ff30007388 */ /* 0x000fe80000000400 */
[----:B------:R-:W-:Y:S04]  /*0830*/  STS.U16 [R48+0x100], RZ ;  /* 0x000100ff30007388 */ /* 0x000fe80000000400 */
[----:B------:R-:W-:Y:S04]  /*0840*/  STS.U16 [R48+0x302], RZ ;  /* 0x000302ff30007388 */ /* 0x000fe80000000400 */
[----:B------:R-:W-:Y:S04]  /*0850*/  STS.U16 [R48+0x504], RZ ;  /* 0x000504ff30007388 */ /* 0x000fe80000000400 */
[----:B------:R-:W-:Y:S04]  /*0860*/  STS.U16 [R48+0x706], RZ ;  /* 0x000706ff30007388 */ /* 0x000fe80000000400 */
[----:B------:R-:W-:Y:S06]  /*0870*/  BAR.SYNC 0x0 ;  /* 0x0000000000007b1d */ /* 0x000fec0000000000 */
[----:B------:R-:W2:Y:S01]  /*0880*/  @!P0 LDG.E.EL.64 R20, [R22.64] ;  /* 0x0000000a16148981 */ /* 0x000ea2000c2e1b00 */
[----:B------:R-:W-:-:S02]  /*0890*/  PLOP3.LUT P0, PT, PT, PT, UP0, 0x80, 0x0 ;  /* 0x000000000000781c */ /* 0x000fc40003f0f008 */
[----:B------:R-:W-:Y:S01]  /*08a0*/  LOP3.LUT R11, R40, 0xffffff80, RZ, 0xc0, !PT ;  /* 0xffffff80280b7812 */ /* 0x000fe200078ec0ff */
[----:B------:R-:W-:Y:S01]  /*08b0*/  LDS.U16 R44, [R9] ;  /* 0x00000000092c7984 */ /* 0x000fe20000000400 */
[----:B------:R-:W-:Y:S02]  /*08c0*/  PLOP3.LUT P2, PT, PT, PT, UP0, 0x80, 0x0 ;  /* 0x000000000000781c */ /* 0x000fe40003f4f008 */
[----:B------:R-:W-:Y:S01]  /*08d0*/  ISETP.NE.AND P1, PT, R11, 0x80, PT ;  /* 0x000000800b00780c */ /* 0x000fe20003f25270 */
[----:B------:R-:W-:Y:S01]  /*08e0*/  LDS.U16 R14, [R9+0x2] ;  /* 0x00000200090e7984 */ /* 0x000fe20000000400 */
[----:B------:R-:W-:-:S03]  /*08f0*/  IADD3 R61, R41, -0x80, RZ ;  /* 0xffffff80293d7810 */ /* 0x000fc60007ffe0ff */
[----:B------:R-:W-:Y:S04]  /*0900*/  LDS.U16 R46, [R9+0x4] ;  /* 0x00000400092e7984 */ /* 0x000fe80000000400 */
[----:B------:R-:W-:Y:S04]  /*0910*/  LDS.U16 R24, [R9+0x6] ;  /* 0x0000060009187984 */ /* 0x000fe80000000400 */
[----:B------:R-:W-:Y:S04]  /*0920*/  LDS.U16 R45, [R9+0x8] ;  /* 0x00000800092d7984 */ /* 0x000fe80000000400 */
[----:B------:R-:W-:Y:S04]  /*0930*/  LDS.U16 R43, [R9+0xa] ;  /* 0x00000a00092b7984 */ /* 0x000fe80000000400 */
[----:B------:R-:W-:Y:S04]  /*0940*/  LDS.U16 R11, [R9+0xc] ;  /* 0x00000c00090b7984 */ /* 0x000fe80000000400 */
[----:B------:R-:W-:Y:S04]  /*0950*/  LDS.U16 R42, [R9+0xe] ;  /* 0x00000e00092a7984 */ /* 0x000fe80000000400 */
[----:B------:R-:W-:Y:S06]  /*0960*/  BAR.SYNC 0x0 ;  /* 0x0000000000007b1d */ /* 0x000fec0000000000 */
[----:B------:R-:W-:Y:S04]  /*0970*/  STS.U16 [R48], RZ ;  /* 0x000000ff30007388 */ /* 0x000fe80000000400 */
[----:B------:R-:W-:Y:S04]  /*0980*/  STS.U16 [R48+0x202], RZ ;  /* 0x000202ff30007388 */ /* 0x000fe80000000400 */
[----:B------:R-:W-:Y:S04]  /*0990*/  STS.U16 [R48+0x404], RZ ;  /* 0x000404ff30007388 */ /* 0x000fe80000000400 */
[----:B------:R-:W-:Y:S01]  /*09a0*/  STS.U16 [R48+0x606], RZ ;  /* 0x000606ff30007388 */ /* 0x000fe20000000400 */
[----:B--2---:R-:W-:-:S02]  /*09b0*/  SEL R37, R20, RZ, !P0 ;  /* 0x000000ff14257207 */ /* 0x004fc40004000000 */
[----:B------:R-:W-:Y:S02]  /*09c0*/  SEL R49, R21, RZ, !P2 ;  /* 0x000000ff15317207 */ /* 0x000fe40005000000 */
[----:B------:R-:W-:Y:S01]  /*09d0*/  SHF.R.U32.HI R23, RZ, 0x10, R37 ;  /* 0x00000010ff177819 */ /* 0x000fe20000011625 */
[----:B------:R2:W-:Y:S01]  /*09e0*/  STS.U16 [R48+0x100], R37 ;  /* 0x0001002530007388 */ /* 0x0005e20000000400 */
[----:B------:R-:W-:Y:S01]  /*09f0*/  SHF.R.U32.HI R59, RZ, 0x10, R49 ;  /* 0x00000010ff3b7819 */ /* 0x000fe20000011631 */
[----:B------:R-:W-:Y:S02]  /*0a00*/  CS2R R20, SRZ ;  /* 0x0000000000147805 */ /* 0x000fe4000001ff00 */
[----:B------:R5:W-:Y:S04]  /*0a10*/  STS.U16 [R48+0x302], R23 ;  /* 0x0003021730007388 */ /* 0x000be80000000400 */
[----:B------:R-:W-:Y:S01]  /*0a20*/  STS.U16 [R48+0x504], R49 ;  /* 0x0005043130007388 */ /* 0x000fe20000000400 */
[----:B--2---:R-:W-:-:S03]  /*0a30*/  IMAD.WIDE R36, R61, R36, c[0x0][0x170] ;  /* 0x00005c003d247625 */ /* 0x004fc600078e0224 */
[----:B------:R-:W-:Y:S01]  /*0a40*/  STS.U16 [R48+0x706], R59 ;  /* 0x0007063b30007388 */ /* 0x000fe20000000400 */
[----:B-----5:R-:W-:-:S03]  /*0a50*/  CS2R R22, SRZ ;  /* 0x0000000000167805 */ /* 0x020fc6000001ff00 */
[----:B------:R-:W-:Y:S06]  /*0a60*/  BAR.SYNC 0x0 ;  /* 0x0000000000007b1d */ /* 0x000fec0000000000 */
[----:B------:R2:W5:Y:S01]  /*0a70*/  @!P1 LDG.E.EL.128 R20, [R36.64] ;  /* 0x0000000a24149981 */ /* 0x000562000c2e1d00 */
[----:B------:R-:W-:Y:S01]  /*0a80*/  ISETP.GT.AND P0, PT, R40, 0x7f, PT ;  /* 0x0000007f2800780c */ /* 0x000fe20003f04270 */
[----:B0-----:R-:W-:Y:S01]  /*0a90*/  IMAD.U32 R51, R51, 0x10000, RZ ;  /* 0x0001000033337824 */ /* 0x001fe200078e00ff */
[----:B------:R-:W-:Y:S01]  /*0aa0*/  SHF.L.U32 R60, R5, 0x1, RZ ;  /* 0x00000001053c7819 */ /* 0x000fe200000006ff */
[----:B------:R-:W0:Y:S01]  /*0ab0*/  LDS.U16 R49, [R9+0x2] ;  /* 0x0000020009317984 */ /* 0x000e220000000400 */
[----:B------:R-:W-:-:S03]  /*0ac0*/  UIADD3 UR4, UR6, 0x40000, URZ ;  /* 0x0004000006047890 */ /* 0x000fc6000fffe03f */
[----:B------:R-:W0:Y:S01]  /*0ad0*/  LDS.U16 R52, [R9] ;  /* 0x0000000009347984 */ /* 0x000e220000000400 */
[----:B--2---:R-:W-:-:S03]  /*0ae0*/  IMAD.U32 R36, R47, 0x10000, RZ ;  /* 0x000100002f247824 */ /* 0x004fc600078e00ff */
[----:B------:R-:W2:Y:S04]  /*0af0*/  LDS.U16 R59, [R9+0x4] ;  /* 0x00000400093b7984 */ /* 0x000ea80000000400 */
[----:B------:R-:W0:Y:S04]  /*0b00*/  LDS.U16 R37, [R9+0x6] ;  /* 0x0000060009257984 */ /* 0x000e280000000400 */
[----:B------:R-:W0:Y:S04]  /*0b10*/  LDS.U16 R54, [R9+0x8] ;  /* 0x0000080009367984 */ /* 0x000e280000000400 */
[----:B------:R-:W-:Y:S01]  /*0b20*/  LDS.U16 R47, [R9+0xc] ;  /* 0x00000c00092f7984 */ /* 0x000fe20000000400 */
[----:B-1----:R-:W-:-:S02]  /*0b30*/  IMAD.U32 R53, R53, 0x10000, RZ ;  /* 0x0001000035357824 */ /* 0x002fc400078e00ff */
[----:B---3--:R-:W-:Y:S01]  /*0b40*/  IMAD.U32 R39, R39, 0x10000, RZ ;  /* 0x0001000027277824 */ /* 0x008fe200078e00ff */
[----:B------:R-:W-:Y:S02]  /*0b50*/  ISETP.GE.AND P2, PT, R2, 0x80, PT ;  /* 0x000000800200780c */ /* 0x000fe40003f46270 */
[----:B-----5:R-:W-:Y:S02]  /*0b60*/  SEL R58, R20, RZ, !P1 ;  /* 0x000000ff143a7207 */ /* 0x020fe40004800000 */
[----:B0-----:R-:W-:Y:S02]  /*0b70*/  SHF.L.U32 R20, R49, 0x10, RZ ;  /* 0x0000001031147819 */ /* 0x001fe400000006ff */
[C---:B------:R-:W-:Y:S01]  /*0b80*/  PRMT R48, R58.reuse, 0x7632, R48 ;  /* 0x000076323a307816 */ /* 0x040fe20000000030 */
[----:B------:R-:W-:Y:S01]  /*0b90*/  IMAD.U32 R61, R58, 0x10000, RZ ;  /* 0x000100003a3d7824 */ /* 0x000fe200078e00ff */
[----:B------:R-:W-:Y:S02]  /*0ba0*/  LOP3.LUT R20, R20, 0x80000000, RZ, 0x3c, !PT ;  /* 0x8000000014147812 */ /* 0x000fe400078e3cff */
[----:B------:R-:W-:Y:S01]  /*0bb0*/  SEL R21, R21, RZ, !P1 ;  /* 0x000000ff15157207 */ /* 0x000fe20004800000 */
[----:B------:R-:W-:-:S02]  /*0bc0*/  IMAD.U32 R49, R48, 0x10000, RZ ;  /* 0x0001000030317824 */ /* 0x000fc400078e00ff */
[----:B------:R-:W-:Y:S02]  /*0bd0*/  LDS.U16 R48, [R9+0xe] ;  /* 0x00000e0009307984 */ /* 0x000fe40000000400 */
[----:B------:R-:W-:Y:S01]  /*0be0*/  FFMA R49, R20, R49, RZ ;  /* 0x0000003114317223 */ /* 0x000fe200000000ff */
[C---:B------:R-:W-:Y:S01]  /*0bf0*/  PRMT R20, R16.reuse, 0x7632, R20 ;  /* 0x0000763210147816 */ /* 0x040fe20000000014 */
[----:B------:R-:W-:-:S03]  /*0c00*/  IMAD.U32 R16, R16, 0x10000, RZ ;  /* 0x0001000010107824 */ /* 0x000fc600078e00ff */
[----:B------:R-:W-:Y:S01]  /*0c10*/  FSEL R49, R49, RZ, P0 ;  /* 0x000000ff31317208 */ /* 0x000fe20000000000 */
[----:B------:R-:W-:-:S04]  /*0c20*/  IMAD.U32 R20, R20, 0x10000, RZ ;  /* 0x0001000014147824 */ /* 0x000fc800078e00ff */
[----:B------:R-:W-:Y:S01]  /*0c30*/  FFMA R49, R20, R36, R49 ;  /* 0x0000002414317223 */ /* 0x000fe20000000031 */
[----:B------:R-:W-:Y:S01]  /*0c40*/  IMAD.U32 R20, R52, 0x10000, RZ ;  /* 0x0001000034147824 */ /* 0x000fe200078e00ff */
[----:B------:R-:W-:Y:S01]  /*0c50*/  PRMT R52, R58, 0x7632, R52 ;  /* 0x000076323a347816 */ /* 0x000fe20000000034 */
[----:B------:R-:W0:Y:S03]  /*0c60*/  LDS.U16 R36, [R9+0xa] ;  /* 0x00000a0009247984 */ /* 0x000e260000000400 */
[----:B------:R-:W-:Y:S01]  /*0c70*/  LOP3.LUT R20, R20, 0x80000000, RZ, 0x3c, !PT ;  /* 0x8000000014147812 */ /* 0x000fe200078e3cff */
[----:B------:R-:W-:Y:S06]  /*0c80*/  BAR.SYNC 0x0 ;  /* 0x0000000000007b1d */ /* 0x000fec0000000000 */
[----:B------:R-:W-:Y:S01]  /*0c90*/  FFMA R20, R20, R61, RZ ;  /* 0x0000003d14147223 */ /* 0x000fe200000000ff */
[----:B------:R-:W-:Y:S01]  /*0ca0*/  SHF.L.U32 R61, R50, 0x10, RZ ;  /* 0x00000010323d7819 */ /* 0x000fe200000006ff */
[----:B------:R1:W-:Y:S03]  /*0cb0*/  STS.U16 [R60], R58 ;  /* 0x0000003a3c007388 */ /* 0x0003e60000000400 */
[----:B------:R-:W-:-:S05]  /*0cc0*/  FSEL R20, R20, RZ, P0 ;  /* 0x000000ff14147208 */ /* 0x000fca0000000000 */
[----:B------:R-:W-:Y:S01]  /*0cd0*/  FFMA R50, R16, R61, R20 ;  /* 0x0000003d10327223 */ /* 0x000fe20000000014 */
[----:B--2---:R-:W-:Y:S01]  /*0ce0*/  IMAD.U32 R16, R59, 0x10000, RZ ;  /* 0x000100003b107824 */ /* 0x004fe200078e00ff */
[----:B------:R-:W-:Y:S01]  /*0cf0*/  SHF.L.U32 R59, R21, 0x10, RZ ;  /* 0x00000010153b7819 */ /* 0x000fe200000006ff */
[----:B------:R-:W-:Y:S01]  /*0d00*/  IMAD.U32 R20, R37, 0x10000, RZ ;  /* 0x0001000025147824 */ /* 0x000fe200078e00ff */
[----:B------:R-:W-:Y:S01]  /*0d10*/  PRMT R37, R21, 0x7632, R37 ;  /* 0x0000763215257816 */ /* 0x000fe20000000025 */
[----:B------:R-:W-:Y:S01]  /*0d20*/  IMAD.SHL.U32 R61, R6, 0x2, RZ ;  /* 0x00000002063d7824 */ /* 0x000fe200078e00ff */
[----:B------:R-:W-:Y:S01]  /*0d30*/  LOP3.LUT R16, R16, 0x80000000, RZ, 0x3c, !PT ;  /* 0x8000000010107812 */ /* 0x000fe200078e3cff */
[----:B-1----:R-:W-:Y:S01]  /*0d40*/  IMAD.SHL.U32 R60, R15, 0x2, RZ ;  /* 0x000000020f3c7824 */ /* 0x002fe200078e00ff */
[----:B------:R-:W-:Y:S01]  /*0d50*/  LOP3.LUT R20, R20, 0x80000000, RZ, 0x3c, !PT ;  /* 0x8000000014147812 */ /* 0x000fe200078e3cff */
[----:B------:R-:W-:Y:S01]  /*0d60*/  IMAD.U32 R37, R37, 0x10000, RZ ;  /* 0x0001000025257824 */ /* 0x000fe200078e00ff */
[----:B------:R1:W-:Y:S01]  /*0d70*/  STS.U16 [R61], R52 ;  /* 0x000000343d007388 */ /* 0x0003e20000000400 */
[----:B------:R-:W-:Y:S01]  /*0d80*/  FFMA R59, R16, R59, RZ ;  /* 0x0000003b103b7223 */ /* 0x000fe200000000ff */
[----:B------:R-:W-:Y:S01]  /*0d90*/  IMAD.SHL.U32 R58, R10, 0x2, RZ ;  /* 0x000000020a3a7824 */ /* 0x000fe200078e00ff */
[----:B------:R-:W-:Y:S01]  /*0da0*/  FFMA R16, R20, R37, RZ ;  /* 0x0000002514107223 */ /* 0x000fe200000000ff */
[----:B------:R-:W-:Y:S01]  /*0db0*/  IMAD.U32 R37, R17, 0x10000, RZ ;  /* 0x0001000011257824 */ /* 0x000fe200078e00ff */
[----:B------:R-:W-:-:S02]  /*0dc0*/  PRMT R17, R21, 0x7632, R17 ;  /* 0x0000763215117816 */ /* 0x000fc40000000011 */
[----:B------:R-:W-:Y:S01]  /*0dd0*/  FSEL R20, R59, RZ, P0 ;  /* 0x000000ff3b147208 */ /* 0x000fe20000000000 */
[----:B------:R-:W-:Y:S01]  /*0de0*/  IMAD.SHL.U32 R59, R25, 0x2, RZ ;  /* 0x00000002193b7824 */ /* 0x000fe200078e00ff */
[----:B-1----:R-:W-:-:S03]  /*0df0*/  SEL R52, R23, RZ, !P1 ;  /* 0x000000ff17347207 */ /* 0x002fc60004800000 */
[----:B------:R-:W-:Y:S01]  /*0e00*/  FFMA R51, R51, R37, R20 ;  /* 0x0000002533337223 */ /* 0x000fe20000000014 */
[----:B------:R-:W-:Y:S02]  /*0e10*/  SHF.L.U32 R20, R27, 0x1, RZ ;  /* 0x000000011b147819 */ /* 0x000fe400000006ff */
[----:B------:R-:W-:Y:S01]  /*0e20*/  SEL R37, R22, RZ, !P1 ;  /* 0x000000ff16257207 */ /* 0x000fe20004800000 */
[----:B------:R-:W-:Y:S01]  /*0e30*/  IMAD.SHL.U32 R22, R13, 0x2, RZ ;  /* 0x000000020d167824 */ /* 0x000fe200078e00ff */
[----:B------:R-:W-:Y:S01]  /*0e40*/  SHF.L.U32 R23, R12, 0x1, RZ ;  /* 0x000000010c177819 */ /* 0x000fe200000006ff */
[----:B------:R1:W-:Y:S01]  /*0e50*/  STS.U16 [R20], R21 ;  /* 0x0000001514007388 */ /* 0x0003e20000000400 */
[----:B------:R-:W-:Y:S02]  /*0e60*/  PRMT R61, R37, 0x7632, R61 ;  /* 0x00007632253d7816 */ /* 0x000fe4000000003d */
[----:B------:R-:W-:Y:S01]  /*0e70*/  FSEL R16, R16, RZ, P0 ;  /* 0x000000ff10107208 */ /* 0x000fe20000000000 */
[----:B------:R2:W-:Y:S01]  /*0e80*/  STS.U16 [R59], R17 ;  /* 0x000000113b007388 */ /* 0x0005e20000000400 */
[----:B------:R-:W-:-:S03]  /*0e90*/  ISETP.GE.AND P1, PT, R4, 0x80, PT ;  /* 0x000000800400780c */ /* 0x000fc60003f26270 */
[----:B------:R-:W-:Y:S01]  /*0ea0*/  STS.U16 [R60], R37 ;  /* 0x000000253c007388 */ /* 0x000fe20000000400 */
[----:B-1----:R-:W-:-:S03]  /*0eb0*/  IMAD.U32 R20, R54, 0x10000, RZ ;  /* 0x0001000036147824 */ /* 0x002fc600078e00ff */
[----:B------:R-:W-:Y:S01]  /*0ec0*/  STS.U16 [R22], R61 ;  /* 0x0000003d16007388 */ /* 0x000fe20000000400 */
[----:B------:R-:W-:Y:S01]  /*0ed0*/  IMAD.U32 R21, R37, 0x10000, RZ ;  /* 0x0001000025157824 */ /* 0x000fe200078e00ff */
[----:B--2---:R-:W-:Y:S02]  /*0ee0*/  PRMT R17, R52, 0x7632, R17 ;  /* 0x0000763234117816 */ /* 0x004fe40000000011 */
[----:B------:R1:W-:Y:S01]  /*0ef0*/  STS.U16 [R23], R52 ;  /* 0x0000003417007388 */ /* 0x0003e20000000400 */
[----:B------:R-:W-:Y:S02]  /*0f00*/  LOP3.LUT R20, R20, 0x80000000, RZ, 0x3c, !PT ;  /* 0x8000000014147812 */ /* 0x000fe400078e3cff */
[----:B------:R-:W-:Y:S01]  /*0f10*/  MOV R59, 0x2 ;  /* 0x00000002003b7802 */ /* 0x000fe20000000f00 */
[----:B------:R2:W-:Y:S02]  /*0f20*/  STS.U16 [R58], R17 ;  /* 0x000000113a007388 */ /* 0x0005e40000000400 */
[----:B------:R-:W-:Y:S01]  /*0f30*/  FFMA R54, R20, R21, RZ ;  /* 0x0000001514367223 */ /* 0x000fe200000000ff */
[----:B------:R-:W-:Y:S01]  /*0f40*/  IADD3 R20, R3, UR4, RZ ;  /* 0x0000000403147c10 */ /* 0x000fe2000fffe0ff */
[----:B-1----:R-:W-:Y:S01]  /*0f50*/  CS2R R22, SRZ ;  /* 0x0000000000167805 */ /* 0x002fe2000001ff00 */
[----:B--2---:R-:W-:-:S03]  /*0f60*/  PRMT R17, R17, 0x7632, R17 ;  /* 0x0000763211117816 */ /* 0x004fc60000000011 */
[----:B------:R-:W-:Y:S01]  /*0f70*/  IMAD.WIDE R20, R20, R59, c[0x0][0x160] ;  /* 0x0000580014147625 */ /* 0x000fe200078e023b */
[----:B------:R-:W-:Y:S06]  /*0f80*/  BAR.SYNC 0x0 ;  /* 0x0000000000007b1d */ /* 0x000fec0000000000 */
[----:B------:R-:W-:Y:S01]  /*0f90*/  IMAD.U32 R17, R17, 0x10000, RZ ;  /* 0x0001000011117824 */ /* 0x000fe200078e00ff */
[----:B------:R-:W-:Y:S01]  /*0fa0*/  FSEL R54, R54, RZ, P0 ;  /* 0x000000ff36367208 */ /* 0x000fe20000000000 */
[----:B------:R1:W2:Y:S02]  /*0fb0*/  @!P1 LDG.E.EL.64 R22, [R20.64] ;  /* 0x0000000a14169981 */ /* 0x0002a4000c2e1b00 */
[----:B------:R-:W-:Y:S01]  /*0fc0*/  FFMA R53, R53, R17, R16 ;  /* 0x0000001135357223 */ /* 0x000fe20000000010 */
[----:B------:R-:W-:-:S05]  /*0fd0*/  SHF.L.U32 R16, R18, 0x10, RZ ;  /* 0x0000001012107819 */ /* 0x000fca00000006ff */
[----:B------:R-:W-:Y:S01]  /*0fe0*/  FFMA R54, R39, R16, R54 ;  /* 0x0000001027367223 */ /* 0x000fe20000000036 */
[----:B------:R-:W-:Y:S01]  /*0ff0*/  IADD3 R16, R7, UR4, RZ ;  /* 0x0000000407107c10 */ /* 0x000fe2000fffe0ff */
[----:B-1----:R-:W-:-:S04]  /*1000*/  CS2R R20, SRZ ;  /* 0x0000000000147805 */ /* 0x002fc8000001ff00 */
[----:B------:R-:W-:-:S05]  /*1010*/  IMAD.WIDE R16, R16, R59, c[0x0][0x160] ;  /* 0x0000580010107625 */ /* 0x000fca00078e023b */
[----:B------:R-:W3:Y:S01]  /*1020*/  @!P2 LDG.E.EL.64 R20, [R16.64] ;  /* 0x0000000a1014a981 */ /* 0x000ee2000c2e1b00 */
[----:B0-----:R-:W-:Y:S01]  /*1030*/  IMAD.U32 R36, R36, 0x10000, RZ ;  /* 0x0001000024247824 */ /* 0x001fe200078e00ff */
[----:B------:R-:W-:Y:S01]  /*1040*/  PRMT R37, R37, 0x7632, R37 ;  /* 0x0000763225257816 */ /* 0x000fe20000000025 */
[----:B------:R-:W-:Y:S01]  /*1050*/  IMAD.SHL.U32 R58, R56, 0x2, RZ ;  /* 0x00000002383a7824 */ /* 0x000fe200078e00ff */
[----:B------:R-:W-:Y:S02]  /*1060*/  ISETP.GE.AND P4, PT, R40, 0x80, PT ;  /* 0x000000802800780c */ /* 0x000fe40003f86270 */
[----:B------:R-:W-:Y:S01]  /*1070*/  LOP3.LUT R36, R36, 0x80000000, RZ, 0x3c, !PT ;  /* 0x8000000024247812 */ /* 0x000fe200078e3cff */
[----:B------:R-:W-:Y:S01]  /*1080*/  IMAD.U32 R37, R37, 0x10000, RZ ;  /* 0x0001000025257824 */ /* 0x000fe200078e00ff */
[----:B------:R-:W-:Y:S02]  /*1090*/  IADD3 R41, R41, 0x80, RZ ;  /* 0x0000008029297810 */ /* 0x000fe40007ffe0ff */
[----:B------:R-:W-:Y:S01]  /*10a0*/  ISETP.GT.AND P3, PT, R40, 0xff, PT ;  /* 0x000000ff2800780c */ /* 0x000fe20003f64270 */
[----:B------:R-:W-:Y:S01]  /*10b0*/  FFMA R37, R36, R37, RZ ;  /* 0x0000002524257223 */ /* 0x000fe200000000ff */
[----:B------:R-:W-:Y:S01]  /*10c0*/  PRMT R36, R18, 0x7632, R36 ;  /* 0x0000763212247816 */ /* 0x000fe20000000024 */
[----:B------:R-:W-:-:S02]  /*10d0*/  IMAD.U32 R18, R38, 0x10000, RZ ;  /* 0x0001000026127824 */ /* 0x000fc400078e00ff */
[----:B------:R-:W-:Y:S01]  /*10e0*/  LDS.64 R38, [R57.X16] ;  /* 0x0000000039267984 */ /* 0x000fe2000000ca00 */
[----:B------:R-:W-:Y:S02]  /*10f0*/  SHF.L.U32 R36, R36, 0x10, RZ ;  /* 0x0000001024247819 */ /* 0x000fe400000006ff */
[----:B------:R-:W-:-:S05]  /*1100*/  FSEL R37, R37, RZ, P0 ;  /* 0x000000ff25257208 */ /* 0x000fca0000000000 */
[----:B------:R-:W-:Y:S02]  /*1110*/  FFMA R18, R18, R36, R37 ;  /* 0x0000002412127223 */ /* 0x000fe40000000025 */
[----:B------:R-:W-:Y:S04]  /*1120*/  LDS.64 R36, [R56.X16] ;  /* 0x0000000038247984 */ /* 0x000fe8000000ca00 */
[----:B------:R-:W-:Y:S06]  /*1130*/  BAR.SYNC 0x0 ;  /* 0x0000000000007b1d */ /* 0x000fec0000000000 */
[----:B--2---:R-:W-:-:S02]  /*1140*/  SEL R23, R23, RZ, !P1 ;  /* 0x000000ff17177207 */ /* 0x004fc40004800000 */
[----:B------:R-:W-:Y:S02]  /*1150*/  SEL R22, R22, RZ, !P1 ;  /* 0x000000ff16167207 */ /* 0x000fe40004800000 */
[----:B------:R-:W-:Y:S01]  /*1160*/  SHF.R.U32.HI R61, RZ, 0x10, R23 ;  /* 0x00000010ff3d7819 */ /* 0x000fe20000011617 */
[----:B------:R3:W-:Y:S01]  /*1170*/  STS.U16 [R58+0x404], R23 ;  /* 0x000404173a007388 */ /* 0x0007e20000000400 */
[----:B------:R-:W-:-:S03]  /*1180*/  SHF.R.U32.HI R59, RZ, 0x10, R22 ;  /* 0x00000010ff3b7819 */ /* 0x000fc60000011616 */
[----:B------:R0:W-:Y:S04]  /*1190*/  STS.U16 [R58+0x606], R61 ;  /* 0x0006063d3a007388 */ /* 0x0001e80000000400 */
[----:B------:R1:W-:Y:S04]  /*11a0*/  STS.U16 [R58+0x202], R59 ;  /* 0x0002023b3a007388 */ /* 0x0003e80000000400 */
[----:B------:R-:W-:Y:S01]  /*11b0*/  STS.U16 [R58], R22 ;  /* 0x000000163a007388 */ /* 0x000fe20000000400 */
[----:B---3--:R-:W-:-:S04]  /*11c0*/  SEL R23, R20, RZ, !P2 ;  /* 0x000000ff14177207 */ /* 0x008fc80005000000 */
[----:B0-----:R-:W-:Y:S01]  /*11d0*/  SHF.R.U32.HI R61, RZ, 0x10, R23 ;  /* 0x00000010ff3d7819 */ /* 0x001fe20000011617 */
[----:B------:R0:W-:Y:S01]  /*11e0*/  STS.U16 [R58+0x100], R23 ;  /* 0x000100173a007388 */ /* 0x0001e20000000400 */
[----:B-1----:R-:W-:Y:S02]  /*11f0*/  SEL R59, R21, RZ, !P2 ;  /* 0x000000ff153b7207 */ /* 0x002fe40005000000 */
[----:B------:R-:W-:Y:S01]  /*1200*/  CS2R R20, SRZ ;  /* 0x0000000000147805 */ /* 0x000fe2000001ff00 */
[----:B------:R1:W-:Y:S01]  /*1210*/  STS.U16 [R58+0x302], R61 ;  /* 0x0003023d3a007388 */ /* 0x0003e20000000400 */
[----:B------:R-:W-:-:S03]  /*1220*/  SHF.R.U32.HI R60, RZ, 0x10, R59 ;  /* 0x00000010ff3c7819 */ /* 0x000fc6000001163b */
[----:B------:R-:W-:Y:S01]  /*1230*/  STS.U16 [R58+0x504], R59 ;  /* 0x0005043b3a007388 */ /* 0x000fe20000000400 */
[----:B0-----:R-:W-:-:S03]  /*1240*/  CS2R R22, SRZ ;  /* 0x0000000000167805 */ /* 0x001fc6000001ff00 */
[----:B------:R-:W-:Y:S01]  /*1250*/  STS.U16 [R58+0x706], R60 ;  /* 0x0007063c3a007388 */ /* 0x000fe20000000400 */
[----:B-1----:R-:W-:-:S03]  /*1260*/  IMAD.MOV.U32 R61, RZ, RZ, 0x2 ;  /* 0x00000002ff3d7424 */ /* 0x002fc600078e00ff */
[----:B------:R-:W-:Y:S06]  /*1270*/  BAR.SYNC 0x0 ;  /* 0x0000000000007b1d */ /* 0x000fec0000000000 */
[----:B------:R-:W-:Y:S01]  /*1280*/  IMAD.WIDE R40, R41, R61, c[0x0][0x170] ;  /* 0x00005c0029287625 */ /* 0x000fe200078e023d */
[----:B------:R-:W0:Y:S04]  /*1290*/  LDS.U16 R58, [R9+0x2] ;  /* 0x00000200093a7984 */ /* 0x000e280000000400 */
[----:B------:R1:W2:Y:S01]  /*12a0*/  @!P4 LDG.E.EL.128 R20, [R40.64] ;  /* 0x0000000a2814c981 */ /* 0x0002a2000c2e1d00 */
[----:B------:R-:W-:Y:S01]  /*12b0*/  IMAD.U32 R14, R14, 0x10000, RZ ;  /* 0x000100000e0e7824 */ /* 0x000fe200078e00ff */
[----:B------:R-:W-:Y:S01]  /*12c0*/  SHF.L.U32 R26, R26, 0x10, RZ ;  /* 0x000000101a1a7819 */ /* 0x000fe200000006ff */
[----:B------:R-:W-:Y:S01]  /*12d0*/  IMAD.SHL.U32 R61, R5, 0x2, RZ ;  /* 0x00000002053d7824 */ /* 0x000fe200078e00ff */
[----:B------:R-:W3:Y:S01]  /*12e0*/  LDS.U16 R60, [R9+0x8] ;  /* 0x00000800093c7984 */ /* 0x000ee20000000400 */
[----:B------:R-:W-:Y:S01]  /*12f0*/  IMAD.U32 R47, R47, 0x10000, RZ ;  /* 0x000100002f2f7824 */ /* 0x000fe200078e00ff */
[----:B------:R-:W-:Y:S01]  /*1300*/  FSEL R14, R14, RZ, P3 ;  /* 0x000000ff0e0e7208 */ /* 0x000fe20001800000 */
[----:B------:R-:W-:Y:S01]  /*1310*/  IMAD.U32 R48, R48, 0x10000, RZ ;  /* 0x0001000030307824 */ /* 0x000fe200078e00ff */
[----:B------:R-:W-:Y:S01]  /*1320*/  ISETP.GT.AND P5, PT, R4, 0x7f, PT ;  /* 0x0000007f0400780c */ /* 0x000fe20003fa4270 */
[----:B------:R-:W-:Y:S01]  /*1330*/  IMAD.U32 R55, R55, 0x10000, RZ ;  /* 0x0001000037377824 */ /* 0x000fe200078e00ff */
[----:B-1----:R-:W1:Y:S01]  /*1340*/  LDS.U16 R40, [R9] ;  /* 0x0000000009287984 */ /* 0x002e620000000400 */
[----:B------:R-:W-:Y:S01]  /*1350*/  LOP3.LUT R47, R47, 0x80000000, RZ, 0x3c, !PT ;  /* 0x800000002f2f7812 */ /* 0x000fe200078e3cff */
[----:B------:R-:W-:Y:S01]  /*1360*/  IMAD.U32 R45, R45, 0x10000, RZ ;  /* 0x000100002d2d7824 */ /* 0x000fe200078e00ff */
[----:B------:R-:W-:Y:S01]  /*1370*/  LOP3.LUT R48, R48, 0x80000000, RZ, 0x3c, !PT ;  /* 0x8000000030307812 */ /* 0x000fe200078e3cff */
[----:B------:R-:W5:Y:S01]  /*1380*/  LDS.U16 R41, [R9+0xc] ;  /* 0x00000c0009297984 */ /* 0x000f620000000400 */
[----:B------:R-:W-:Y:S01]  /*1390*/  IMAD.U32 R46, R46, 0x10000, RZ ;  /* 0x000100002e2e7824 */ /* 0x000fe200078e00ff */
[----:B------:R-:W-:Y:S01]  /*13a0*/  ISETP.GT.AND P6, PT, R2, 0x7f, PT ;  /* 0x0000007f0200780c */ /* 0x000fe20003fc4270 */
[----:B------:R-:W-:Y:S01]  /*13b0*/  IMAD.U32 R43, R43, 0x10000, RZ ;  /* 0x000100002b2b7824 */ /* 0x000fe200078e00ff */
[----:B------:R-:W-:Y:S01]  /*13c0*/  FSEL R45, R45, RZ, P3 ;  /* 0x000000ff2d2d7208 */ /* 0x000fe20001800000 */
[----:B------:R-:W-:-:S02]  /*13d0*/  IMAD.U32 R11, R11, 0x10000, RZ ;  /* 0x000100000b0b7824 */ /* 0x000fc400078e00ff */
[----:B------:R-:W-:Y:S01]  /*13e0*/  IMAD.U32 R44, R44, 0x10000, RZ ;  /* 0x000100002c2c7824 */ /* 0x000fe200078e00ff */
[----:B------:R-:W-:Y:S01]  /*13f0*/  FSEL R43, R43, RZ, P3 ;  /* 0x000000ff2b2b7208 */ /* 0x000fe20001800000 */
[----:B------:R-:W-:Y:S01]  /*1400*/  IMAD.U32 R24, R24, 0x10000, RZ ;  /* 0x0001000018187824 */ /* 0x000fe200078e00ff */
[----:B------:R-:W-:Y:S01]  /*1410*/  FSEL R11, R11, RZ, P3 ;  /* 0x000000ff0b0b7208 */ /* 0x000fe20001800000 */
[----:B------:R-:W-:Y:S01]  /*1420*/  IMAD.U32 R42, R42, 0x10000, RZ ;  /* 0x000100002a2a7824 */ /* 0x000fe200078e00ff */
[----:B------:R-:W-:Y:S02]  /*1430*/  FSEL R44, R44, RZ, P3 ;  /* 0x000000ff2c2c7208 */ /* 0x000fe40001800000 */
[----:B------:R-:W-:Y:S02]  /*1440*/  FSEL R24, R24, RZ, P3 ;  /* 0x000000ff18187208 */ /* 0x000fe40001800000 */
[----:B------:R-:W-:Y:S01]  /*1450*/  FSEL R42, R42, RZ, P3 ;  /* 0x000000ff2a2a7208 */ /* 0x000fe20001800000 */
[----:B0-----:R-:W-:-:S02]  /*1460*/  IMAD.U32 R58, R58, 0x10000, RZ ;  /* 0x000100003a3a7824 */ /* 0x001fc400078e00ff */
[----:B---3--:R-:W-:Y:S02]  /*1470*/  IMAD.U32 R60, R60, 0x10000, RZ ;  /* 0x000100003c3c7824 */ /* 0x008fe400078e00ff */
[----:B-1----:R-:W-:Y:S02]  /*1480*/  IMAD.U32 R40, R40, 0x10000, RZ ;  /* 0x0001000028287824 */ /* 0x002fe400078e00ff */
[----:B-----5:R-:W-:Y:S01]  /*1490*/  IMAD.U32 R41, R41, 0x10000, RZ ;  /* 0x0001000029297824 */ /* 0x020fe200078e00ff */
[----:B------:R-:W-:Y:S01]  /*14a0*/  UIADD3 UR6, UR6, 0xc0000, URZ ;  /* 0x000c000006067890 */ /* 0x000fe2000fffe03f */
[----:B--2---:R-:W-:Y:S02]  /*14b0*/  SEL R20, R20, RZ, !P4 ;  /* 0x000000ff14147207 */ /* 0x004fe40006000000 */
[----:B------:R-:W-:Y:S02]  /*14c0*/  SEL R21, R21, RZ, !P4 ;  /* 0x000000ff15157207 */ /* 0x000fe40006000000 */
[----:B------:R-:W-:-:S02]  /*14d0*/  PRMT R59, R20, 0x7632, R59 ;  /* 0x00007632143b7816 */ /* 0x000fc4000000003b */
[----:B------:R-:W-:Y:S02]  /*14e0*/  SEL R22, R22, RZ, !P4 ;  /* 0x000000ff16167207 */ /* 0x000fe40006000000 */
[----:B------:R-:W-:Y:S02]  /*14f0*/  SHF.L.U32 R59, R59, 0x10, RZ ;  /* 0x000000103b3b7819 */ /* 0x000fe400000006ff */
[----:B------:R-:W-:-:S03]  /*1500*/  SEL R23, R23, RZ, !P4 ;  /* 0x000000ff17177207 */ /* 0x000fc60006000000 */
[----:B------:R-:W-:Y:S02]  /*1510*/  FMUL R58, R58, R59 ;  /* 0x0000003b3a3a7220 */ /* 0x000fe40000400000 */
[----:B------:R-:W0:Y:S03]  /*1520*/  LDS.U16 R59, [R9+0x4] ;  /* 0x00000400093b7984 */ /* 0x000e260000000400 */
[----:B------:R-:W-:-:S05]  /*1530*/  FSEL R58, R58, RZ, !P4 ;  /* 0x000000ff3a3a7208 */ /* 0x000fca0006000000 */
[----:B------:R-:W-:Y:S02]  /*1540*/  FADD R49, R49, R58 ;  /* 0x0000003a31317221 */ /* 0x000fe40000000000 */
[----:B------:R-:W1:Y:S02]  /*1550*/  LDS.U16 R58, [R9+0x6] ;  /* 0x00000600093a7984 */ /* 0x000e640000000400 */
[----:B------:R-:W-:Y:S02]  /*1560*/  FADD R14, R14, R49 ;  /* 0x000000310e0e7221 */ /* 0x000fe40000000000 */
[----:B------:R-:W2:Y:S04]  /*1570*/  LDS.U16 R49, [R9+0xa] ;  /* 0x00000a0009317984 */ /* 0x000ea80000000400 */
[----:B------:R-:W3:Y:S04]  /*1580*/  LDS.U16 R9, [R9+0xe] ;  /* 0x00000e0009097984 */ /* 0x000ee80000000400 */
[----:B------:R-:W-:Y:S06]  /*1590*/  BAR.SYNC 0x0 ;  /* 0x0000000000007b1d */ /* 0x000fec0000000000 */
[----:B------:R5:W-:Y:S02]  /*15a0*/  STS.U16 [R61], R20 ;  /* 0x000000143d007388 */ /* 0x000be40000000400 */
[----:B-----5:R-:W-:-:S02]  /*15b0*/  SHF.L.U32 R61, R20, 0x10, RZ ;  /* 0x00000010143d7819 */ /* 0x020fc400000006ff */
[----:B------:R-:W-:Y:S01]  /*15c0*/  PRMT R20, R21, 0x7632, R20 ;  /* 0x0000763215147816 */ /* 0x000fe20000000014 */
[----:B0-----:R-:W-:Y:S02]  /*15d0*/  IMAD.U32 R59, R59, 0x10000, RZ ;  /* 0x000100003b3b7824 */ /* 0x001fe400078e00ff */
[----:B------:R-:W-:Y:S02]  /*15e0*/  FMUL R40, R40, R61 ;  /* 0x0000003d28287220 */ /* 0x000fe40000400000 */
[----:B------:R-:W-:Y:S01]  /*15f0*/  IMAD.U32 R61, R20, 0x10000, RZ ;  /* 0x00010000143d7824 */ /* 0x000fe200078e00ff */
[----:B------:R-:W-:Y:S01]  /*1600*/  PRMT R20, R22, 0x7632, R20 ;  /* 0x0000763216147816 */ /* 0x000fe20000000014 */
[----:B-1----:R-:W-:-:S04]  /*1610*/  IMAD.U32 R58, R58, 0x10000, RZ ;  /* 0x000100003a3a7824 */ /* 0x002fc800078e00ff */
[----:B------:R-:W-:Y:S01]  /*1620*/  FMUL R58, R58, R61 ;  /* 0x0000003d3a3a7220 */ /* 0x000fe20000400000 */
[----:B------:R-:W-:Y:S01]  /*1630*/  SHF.L.U32 R61, R21, 0x10, RZ ;  /* 0x00000010153d7819 */ /* 0x000fe200000006ff */
[----:B--2---:R-:W-:Y:S02]  /*1640*/  IMAD.U32 R49, R49, 0x10000, RZ ;  /* 0x0001000031317824 */ /* 0x004fe400078e00ff */
[----:B---3--:R-:W-:Y:S01]  /*1650*/  IMAD.U32 R9, R9, 0x10000, RZ ;  /* 0x0001000009097824 */ /* 0x008fe200078e00ff */
[----:B------:R-:W-:Y:S01]  /*1660*/  FSEL R58, R58, RZ, !P4 ;  /* 0x000000ff3a3a7208 */ /* 0x000fe20006000000 */
[----:B------:R-:W-:Y:S01]  /*1670*/  FMUL R59, R59, R61 ;  /* 0x0000003d3b3b7220 */ /* 0x000fe20000400000 */
[----:B------:R-:W-:Y:S01]  /*1680*/  IMAD.U32 R61, R20, 0x10000, RZ ;  /* 0x00010000143d7824 */ /* 0x000fe200078e00ff */
[----:B------:R-:W-:Y:S02]  /*1690*/  PRMT R20, R23, 0x7632, R20 ;  /* 0x0000763217147816 */ /* 0x000fe40000000014 */
[----:B------:R-:W-:Y:S01]  /*16a0*/  FADD R53, R53, R58 ;  /* 0x0000003a35357221 */ /* 0x000fe20000000000 */
[----:B------:R-:W-:Y:S01]  /*16b0*/  FMUL R49, R49, R61 ;  /* 0x0000003d31317220 */ /* 0x000fe20000400000 */
[----:B------:R-:W-:-:S02]  /*16c0*/  SHF.L.U32 R61, R22, 0x10, RZ ;  /* 0x00000010163d7819 */ /* 0x000fc400000006ff */
[----:B------:R-:W-:Y:S02]  /*16d0*/  FADD R24, R24, R53 ;  /* 0x0000003518187221 */ /* 0x000fe40000000000 */
[----:B------:R-:W-:Y:S01]  /*16e0*/  FSEL R49, R49, RZ, !P4 ;  /* 0x000000ff31317208 */ /* 0x000fe20006000000 */
[----:B------:R-:W-:Y:S01]  /*16f0*/  FMUL R60, R60, R61 ;  /* 0x0000003d3c3c7220 */ /* 0x000fe20000400000 */
[C---:B------:R-:W-:Y:S01]  /*1700*/  IMAD.U32 R61, R52.reuse, 0x10000, RZ ;  /* 0x00010000343d7824 */ /* 0x040fe200078e00ff */
[----:B------:R-:W-:Y:S02]  /*1710*/  PRMT R52, R52, 0x7632, R52 ;  /* 0x0000763234347816 */ /* 0x000fe40000000034 */
[--C-:B------:R-:W-:Y:S01]  /*1720*/  FADD R18, R18, R49.reuse ;  /* 0x0000003112127221 */ /* 0x100fe20000000000 */
[----:B------:R-:W-:Y:S01]  /*1730*/  FFMA R47, R47, R61, RZ ;  /* 0x0000003d2f2f7223 */ /* 0x000fe200000000ff */
[----:B------:R-:W-:Y:S01]  /*1740*/  SHF.L.U32 R61, R52, 0x10, RZ ;  /* 0x00000010343d7819 */ /* 0x000fe200000006ff */
[----:B------:R-:W-:Y:S01]  /*1750*/  IMAD.U32 R52, R23, 0x10000, RZ ;  /* 0x0001000017347824 */ /* 0x000fe200078e00ff */
[----:B------:R-:W-:-:S03]  /*1760*/  PRMT R49, R21, 0x7632, R49 ;  /* 0x0000763215317816 */ /* 0x000fc60000000031 */
[----:B------:R-:W-:Y:S01]  /*1770*/  FFMA R61, R48, R61, RZ ;  /* 0x0000003d303d7223 */ /* 0x000fe200000000ff */
[----:B------:R-:W-:Y:S01]  /*1780*/  FSEL R48, R47, RZ, P0 ;  /* 0x000000ff2f307208 */ /* 0x000fe20000000000 */
[----:B------:R-:W-:Y:S01]  /*1790*/  FMUL R41, R41, R52 ;  /* 0x0000003429297220 */ /* 0x000fe20000400000 */
[----:B------:R-:W-:Y:S02]  /*17a0*/  SHF.L.U32 R52, R20, 0x10, RZ ;  /* 0x0000001014347819 */ /* 0x000fe400000006ff */
[----:B------:R-:W-:Y:S02]  /*17b0*/  FSEL R47, R61, RZ, P0 ;  /* 0x000000ff3d2f7208 */ /* 0x000fe40000000000 */
[----:B------:R-:W-:Y:S01]  /*17c0*/  FSEL R61, R40, RZ, !P4 ;  /* 0x000000ff283d7208 */ /* 0x000fe20006000000 */
[----:B------:R-:W-:Y:S01]  /*17d0*/  FMUL R9, R9, R52 ;  /* 0x0000003409097220 */ /* 0x000fe20000400000 */
[----:B------:R-:W-:Y:S02]  /*17e0*/  FSEL R40, R59, RZ, !P4 ;  /* 0x000000ff3b287208 */ /* 0x000fe40006000000 */
[----:B------:R-:W-:Y:S01]  /*17f0*/  FSEL R59, R60, RZ, !P4 ;  /* 0x000000ff3c3b7208 */ /* 0x000fe20006000000 */
[----:B------:R-:W-:Y:S01]  /*1800*/  FADD R61, R50, R61 ;  /* 0x0000003d323d7221 */ /* 0x000fe20000000000 */
[C---:B------:R-:W-:Y:S01]  /*1810*/  IMAD.U32 R50, R19.reuse, 0x10000, RZ ;  /* 0x0001000013327824 */ /* 0x040fe200078e00ff */
[----:B------:R-:W-:Y:S01]  /*1820*/  PRMT R19, R19, 0x7632, R19 ;  /* 0x0000763213137816 */ /* 0x000fe20000000013 */
[----:B------:R-:W-:Y:S01]  /*1830*/  FADD R40, R51, R40 ;  /* 0x0000002833287221 */ /* 0x000fe20000000000 */
[----:B------:R-:W-:Y:S01]  /*1840*/  FSEL R41, R41, RZ, !P4 ;  /* 0x000000ff29297208 */ /* 0x000fe20006000000 */
[----:B------:R-:W-:Y:S01]  /*1850*/  FFMA R48, R55, R50, R48 ;  /* 0x0000003237307223 */ /* 0x000fe20000000030 */
[----:B------:R-:W-:Y:S01]  /*1860*/  SHF.L.U32 R50, R19, 0x10, RZ ;  /* 0x0000001013327819 */ /* 0x000fe200000006ff */
[----:B------:R-:W-:Y:S01]  /*1870*/  FADD R54, R54, R59 ;  /* 0x0000003b36367221 */ /* 0x000fe20000000000 */
[----:B------:R-:W-:Y:S01]  /*1880*/  FSEL R19, R46, RZ, P3 ;  /* 0x000000ff2e137208 */ /* 0x000fe20001800000 */
[----:B------:R-:W-:Y:S01]  /*1890*/  FADD R44, R44, R61 ;  /* 0x0000003d2c2c7221 */ /* 0x000fe20000000000 */
[----:B------:R-:W-:Y:S01]  /*18a0*/  FSEL R9, R9, RZ, !P4 ;  /* 0x000000ff09097208 */ /* 0x000fe20006000000 */
[----:B------:R-:W-:Y:S01]  /*18b0*/  FFMA R46, R26, R50, R47 ;  /* 0x000000321a2e7223 */ /* 0x000fe2000000002f */
[----:B------:R-:W-:Y:S01]  /*18c0*/  FADD R26, R45, R54 ;  /* 0x000000362d1a7221 */ /* 0x000fe20000000000 */
[----:B------:R-:W-:Y:S01]  /*18d0*/  FADD R50, R48, R41 ;  /* 0x0000002930327221 */ /* 0x000fe20000000000 */
[----:B------:R-:W-:Y:S01]  /*18e0*/  PRMT R20, R20, 0x7632, R20 ;  /* 0x0000763214147816 */ /* 0x000fe20000000014 */
[----:B------:R-:W-:Y:S01]  /*18f0*/  IMAD.SHL.U32 R45, R6, 0x2, RZ ;  /* 0x00000002062d7824 */ /* 0x000fe200078e00ff */
[----:B------:R-:W-:Y:S01]  /*1900*/  FADD R40, R19, R40 ;  /* 0x0000002813287221 */ /* 0x000fe20000000000 */
[----:B------:R-:W-:Y:S01]  /*1910*/  SHF.L.U32 R52, R27, 0x1, RZ ;  /* 0x000000011b347819 */ /* 0x000fe200000006ff */
[----:B------:R-:W-:Y:S01]  /*1920*/  IMAD.SHL.U32 R19, R25, 0x2, RZ ;  /* 0x0000000219137824 */ /* 0x000fe200078e00ff */
[----:B------:R-:W-:Y:S01]  /*1930*/  FADD R48, R43, R18 ;  /* 0x000000122b307221 */ /* 0x000fe20000000000 */
[--C-:B------:R-:W-:Y:S01]  /*1940*/  FADD R11, R11, R50.reuse ;  /* 0x000000320b0b7221 */ /* 0x100fe20000000000 */
[----:B------:R-:W-:Y:S01]  /*1950*/  IMAD.SHL.U32 R41, R15, 0x2, RZ ;  /* 0x000000020f297824 */ /* 0x000fe200078e00ff */
[----:B------:R-:W-:Y:S01]  /*1960*/  FADD R9, R46, R9 ;  /* 0x000000092e097221 */ /* 0x000fe20000000000 */
[----:B------:R-:W-:Y:S01]  /*1970*/  SHF.L.U32 R43, R13, 0x1, RZ ;  /* 0x000000010d2b7819 */ /* 0x000fe200000006ff */
[----:B------:R0:W-:Y:S01]  /*1980*/  STS.U16 [R45], R20 ;  /* 0x000000142d007388 */ /* 0x0001e20000000400 */
[----:B------:R-:W-:Y:S01]  /*1990*/  PRMT R50, R22, 0x7632, R50 ;  /* 0x0000763216327816 */ /* 0x000fe20000000032 */
[----:B------:R-:W-:Y:S01]  /*19a0*/  IMAD.SHL.U32 R46, R12, 0x2, RZ ;  /* 0x000000020c2e7824 */ /* 0x000fe200078e00ff */
[----:B------:R-:W-:Y:S01]  /*19b0*/  PLOP3.LUT P0, PT, PT, PT, UP0, 0x80, 0x0 ;  /* 0x000000000000781c */ /* 0x000fe20003f0f008 */
[----:B------:R-:W-:Y:S01]  /*19c0*/  STS.U16 [R52], R21 ;  /* 0x0000001534007388 */ /* 0x000fe20000000400 */
[----:B------:R-:W-:Y:S01]  /*19d0*/  IMAD.SHL.U32 R47, R10, 0x2, RZ ;  /* 0x000000020a2f7824 */ /* 0x000fe200078e00ff */
[----:B------:R-:W-:-:S02]  /*19e0*/  FADD R9, R42, R9 ;  /* 0x000000092a097221 */ /* 0x000fc40000000000 */
[----:B------:R-:W-:Y:S01]  /*19f0*/  STS.U16 [R19], R49 ;  /* 0x0000003113007388 */ /* 0x000fe20000000400 */
[----:B0-----:R-:W-:-:S03]  /*1a00*/  PRMT R45, R23, 0x7632, R45 ;  /* 0x00007632172d7816 */ /* 0x001fc6000000002d */
[----:B------:R-:W-:Y:S04]  /*1a10*/  STS.U16 [R41], R22 ;  /* 0x0000001629007388 */ /* 0x000fe80000000400 */
[----:B------:R0:W-:Y:S04]  /*1a20*/  STS.U16 [R43], R50 ;  /* 0x000000322b007388 */ /* 0x0001e80000000400 */
[----:B------:R-:W-:Y:S04]  /*1a30*/  STS.U16 [R46], R23 ;  /* 0x000000172e007388 */ /* 0x000fe80000000400 */
[----:B------:R-:W-:Y:S01]  /*1a40*/  STS.U16 [R47], R45 ;  /* 0x0000002d2f007388 */ /* 0x000fe20000000400 */
[----:B0-----:R-:W-:-:S03]  /*1a50*/  CS2R R42, SRZ ;  /* 0x00000000002a7805 */ /* 0x001fc6000001ff00 */
[----:B------:R-:W-:Y:S06]  /*1a60*/  BAR.SYNC 0x0 ;  /* 0x0000000000007b1d */ /* 0x000fec0000000000 */
[----:B------:R-:W0:Y:S04]  /*1a70*/  LDS.64 R20, [R56.X16] ;  /* 0x0000000038147984 */ /* 0x000e28000000ca00 */
[----:B------:R-:W1:Y:S04]  /*1a80*/  LDS.64 R18, [R57.X16] ;  /* 0x0000000039127984 */ /* 0x000e68000000ca00 */
[----:B------:R-:W-:Y:S06]  /*1a90*/  BAR.SYNC 0x0 ;  /* 0x0000000000007b1d */ /* 0x000fec0000000000 */
[----:B------:R-:W-:Y:S04]  /*1aa0*/  STS [R5.X4], R44 ;  /* 0x0000002c05007388 */ /* 0x000fe80000004800 */
[----:B------:R-:W-:Y:S04]  /*1ab0*/  STS [R6.X4], R14 ;  /* 0x0000000e06007388 */ /* 0x000fe80000004800 */
[----:B------:R-:W-:Y:S04]  /*1ac0*/  STS [R27.X4], R40 ;  /* 0x000000281b007388 */ /* 0x000fe80000004800 */
[----:B------:R-:W-:Y:S04]  /*1ad0*/  STS [R25.X4], R24 ;  /* 0x0000001819007388 */ /* 0x000fe80000004800 */
[----:B------:R-:W-:Y:S04]  /*1ae0*/  STS [R15.X4], R26 ;  /* 0x0000001a0f007388 */ /* 0x000fe80000004800 */
[----:B------:R-:W-:Y:S04]  /*1af0*/  STS [R13.X4], R48 ;  /* 0x000000300d007388 */ /* 0x000fe80000004800 */
[----:B------:R-:W-:Y:S04]  /*1b00*/  STS [R12.X4], R11 ;  /* 0x0000000b0c007388 */ /* 0x000fe80000004800 */
[----:B------:R-:W-:Y:S04]  /*1b10*/  STS [R10.X4], R9 ;  /* 0x000000090a007388 */ /* 0x000fe80000004800 */
[----:B------:R-:W-:Y:S06]  /*1b20*/  BAR.SYNC 0x0 ;  /* 0x0000000000007b1d */ /* 0x000fec0000000000 */
[----:B------:R2:W3:Y:S01]  /*1b30*/  @!P0 LDG.E.EL.64 R42, [R16.64] ;  /* 0x0000000a102a8981 */ /* 0x0004e2000c2e1b00 */
[----:B------:R-:W-:Y:S01]  /*1b40*/  IADD3 R22, R3, UR6, RZ ;  /* 0x0000000603167c10 */ /* 0x000fe2000fffe0ff */
[----:B------:R-:W-:Y:S01]  /*1b50*/  IMAD.MOV.U32 R60, RZ, RZ, 0x2 ;  /* 0x00000002ff3c7424 */ /* 0x000fe200078e00ff */
[----:B------:R-:W-:-:S03]  /*1b60*/  CS2R R14, SRZ ;  /* 0x00000000000e7805 */ /* 0x000fc6000001ff00 */
[----:B------:R-:W-:-:S05]  /*1b70*/  IMAD.WIDE R22, R22, R60, c[0x0][0x160] ;  /* 0x0000580016167625 */ /* 0x000fca00078e023c */
[----:B------:R5:W3:Y:S01]  /*1b80*/  @!P1 LDG.E.EL.64 R14, [R22.64] ;  /* 0x0000000a160e9981 */ /* 0x000ae2000c2e1b00 */
[----:B------:R-:W-:Y:S02]  /*1b90*/  IADD3 R10, R7, UR6, RZ ;  /* 0x00000006070a7c10 */ /* 0x000fe4000fffe0ff */
[----:B------:R-:W-:-:S03]  /*1ba0*/  CS2R R6, SRZ ;  /* 0x0000000000067805 */ /* 0x000fc6000001ff00 */
[----:B------:R-:W-:-:S05]  /*1bb0*/  IMAD.WIDE R10, R10, R60, c[0x0][0x160] ;  /* 0x000058000a0a7625 */ /* 0x000fca00078e023c */
[----:B------:R0:W3:Y:S01]  /*1bc0*/  @!P2 LDG.E.EL.64 R6, [R10.64] ;  /* 0x0000000a0a06a981 */ /* 0x0000e2000c2e1b00 */
[----:B------:R-:W-:Y:S01]  /*1bd0*/  MOV R3, UR5 ;  /* 0x0000000500037c02 */ /* 0x000fe20008000f00 */
[----:B------:R-:W-:Y:S01]  /*1be0*/  IMAD.U32 R5, RZ, RZ, UR5 ;  /* 0x00000005ff057e24 */ /* 0x000fe2000f8e00ff */
[----:B------:R-:W-:Y:S01]  /*1bf0*/  PLOP3.LUT P0, PT, PT, PT, UP0, 0x80, 0x0 ;  /* 0x000000000000781c */ /* 0x000fe20003f0f008 */
[C---:B----4-:R-:W-:Y:S01]  /*1c00*/  IMAD.U32 R25, R33.reuse, 0x10000, RZ ;  /* 0x0001000021197824 */ /* 0x050fe200078e00ff */
[----:B------:R-:W-:Y:S01]  /*1c10*/  PRMT R33, R33, 0x7632, R33 ;  /* 0x0000763221217816 */ /* 0x000fe20000000021 */
[----:B------:R-:W-:Y:S01]  /*1c20*/  IMAD R12, R3, 0x80000, R8 ;  /* 0x00080000030c7824 */ /* 0x000fe200078e0208 */
[----:B------:R-:W-:Y:S01]  /*1c30*/  PRMT R3, R32, 0x7632, R3 ;  /* 0x0000763220037816 */ /* 0x000fe20000000003 */
[--C-:B------:R-:W-:Y:S01]  /*1c40*/  IMAD R5, R5, 0x80000, R0.reuse ;  /* 0x0008000005057824 */ /* 0x100fe200078e0200 */
[----:B------:R-:W-:Y:S01]  /*1c50*/  PRMT R0, R34, 0x7632, R0 ;  /* 0x0000763222007816 */ /* 0x000fe20000000000 */
[----:B0-----:R-:W-:Y:S01]  /*1c60*/  IMAD.U32 R11, R39, 0x10000, RZ ;  /* 0x00010000270b7824 */ /* 0x001fe200078e00ff */
[C---:B------:R-:W-:Y:S01]  /*1c70*/  PRMT R10, R36.reuse, 0x7632, R10 ;  /* 0x00007632240a7816 */ /* 0x040fe2000000000a */
[----:B------:R-:W-:Y:S01]  /*1c80*/  IMAD.U32 R36, R36, 0x10000, RZ ;  /* 0x0001000024247824 */ /* 0x000fe200078e00ff */
[----:B------:R-:W-:Y:S01]  /*1c90*/  SHF.L.U32 R24, R3, 0x10, RZ ;  /* 0x0000001003187819 */ /* 0x000fe200000006ff */
[----:B------:R-:W-:Y:S01]  /*1ca0*/  IMAD.U32 R3, R37, 0x10000, RZ ;  /* 0x0001000025037824 */ /* 0x000fe200078e00ff */
[----:B--2---:R-:W-:Y:S01]  /*1cb0*/  SHF.L.U32 R17, R0, 0x10, RZ ;  /* 0x0000001000117819 */ /* 0x004fe200000006ff */
[----:B------:R-:W-:Y:S01]  /*1cc0*/  IMAD.U32 R10, R10, 0x10000, RZ ;  /* 0x000100000a0a7824 */ /* 0x000fe200078e00ff */
[----:B------:R-:W-:Y:S01]  /*1cd0*/  PRMT R39, R39, 0x7632, R39 ;  /* 0x0000763227277816 */ /* 0x000fe20000000027 */
[----:B------:R-:W-:Y:S01]  /*1ce0*/  IMAD.U32 R16, R35, 0x10000, RZ ;  /* 0x0001000023107824 */ /* 0x000fe200078e00ff */
[----:B------:R-:W-:Y:S01]  /*1cf0*/  LOP3.LUT R3, R3, 0x80000000, RZ, 0x3c, !PT ;  /* 0x8000000003037812 */ /* 0x000fe200078e3cff */
[----:B------:R-:W-:Y:S01]  /*1d00*/  IMAD.U32 R13, R34, 0x10000, RZ ;  /* 0x00010000220d7824 */ /* 0x000fe200078e00ff */
[----:B------:R-:W-:Y:S01]  /*1d10*/  LOP3.LUT R0, R10, 0x80000000, RZ, 0x3c, !PT ;  /* 0x800000000a007812 */ /* 0x000fe200078e3cff */
[----:B------:R-:W-:Y:S01]  /*1d20*/  IMAD.U32 R10, R38, 0x10000, RZ ;  /* 0x00010000260a7824 */ /* 0x000fe200078e00ff */
[----:B------:R-:W-:Y:S01]  /*1d30*/  LOP3.LUT R36, R36, 0x80000000, RZ, 0x3c, !PT ;  /* 0x8000000024247812 */ /* 0x000fe200078e3cff */
[----:B-----5:R-:W-:Y:S01]  /*1d40*/  FFMA R23, RZ, R3, RZ ;  /* 0x00000003ff177223 */ /* 0x020fe200000000ff */
[----:B------:R-:W-:Y:S01]  /*1d50*/  LOP3.LUT R3, R11, 0x80000000, RZ, 0x3c, !PT ;  /* 0x800000000b037812 */ /* 0x000fe200078e3cff */
[----:B------:R-:W-:Y:S01]  /*1d60*/  FFMA R22, RZ, R0, RZ ;  /* 0x00000000ff167223 */ /* 0x000fe200000000ff */
[----:B------:R-:W-:Y:S01]  /*1d70*/  LOP3.LUT R0, R10, 0x80000000, RZ, 0x3c, !PT ;  /* 0x800000000a007812 */ /* 0x000fe200078e3cff */
[----:B------:R-:W-:Y:S01]  /*1d80*/  FFMA R36, RZ, R36, RZ ;  /* 0x00000024ff247223 */ /* 0x000fe200000000ff */
[----:B------:R-:W-:Y:S01]  /*1d90*/  FSEL R23, R23, RZ, P5 ;  /* 0x000000ff17177208 */ /* 0x000fe20002800000 */
[----:B------:R-:W-:Y:S01]  /*1da0*/  IMAD.U32 R27, R31, 0x10000, RZ ;  /* 0x000100001f1b7824 */ /* 0x000fe200078e00ff */
[----:B------:R-:W-:Y:S01]  /*1db0*/  FSEL R22, R22, RZ, P5 ;  /* 0x000000ff16167208 */ /* 0x000fe20002800000 */
[----:B------:R-:W-:Y:S01]  /*1dc0*/  IMAD.U32 R26, R30, 0x10000, RZ ;  /* 0x000100001e1a7824 */ /* 0x000fe200078e00ff */
[----:B------:R-:W-:Y:S01]  /*1dd0*/  PRMT R38, R38, 0x7632, R38 ;  /* 0x0000763226267816 */ /* 0x000fe20000000026 */
[----:B------:R-:W-:Y:S01]  /*1de0*/  FFMA R16, R16, R25, R23 ;  /* 0x0000001910107223 */ /* 0x000fe20000000017 */
[----:B------:R-:W-:Y:S01]  /*1df0*/  SHF.L.U32 R32, R32, 0x10, RZ ;  /* 0x0000001020207819 */ /* 0x000fe200000006ff */
[----:B------:R-:W-:Y:S01]  /*1e00*/  FFMA R17, R17, R24, R22 ;  /* 0x0000001811117223 */ /* 0x000fe20000000016 */
[----:B------:R-:W-:Y:S01]  /*1e10*/  FSEL R36, R36, RZ, P5 ;  /* 0x000000ff24247208 */ /* 0x000fe20002800000 */
[----:B------:R-:W-:Y:S01]  /*1e20*/  IMAD.U32 R33, R33, 0x10000, RZ ;  /* 0x0001000021217824 */ /* 0x000fe200078e00ff */
[----:B------:R-:W-:-:S02]  /*1e30*/  PRMT R30, R30, 0x7632, R30 ;  /* 0x000076321e1e7816 */ /* 0x000fc4000000001e */
[----:B------:R-:W-:Y:S01]  /*1e40*/  PRMT R37, R37, 0x7632, R37 ;  /* 0x0000763225257816 */ /* 0x000fe20000000025 */
[----:B------:R-:W-:Y:S01]  /*1e50*/  FFMA R13, R13, R32, R36 ;  /* 0x000000200d0d7223 */ /* 0x000fe20000000024 */
[----:B------:R-:W-:Y:S02]  /*1e60*/  SHF.L.U32 R30, R30, 0x10, RZ ;  /* 0x000000101e1e7819 */ /* 0x000fe400000006ff */
[----:B------:R-:W-:Y:S01]  /*1e70*/  PRMT R31, R31, 0x7632, R31 ;  /* 0x000076321f1f7816 */ /* 0x000fe2000000001f */
[----:B------:R-:W-:Y:S01]  /*1e80*/  IMAD.U32 R37, R37, 0x10000, RZ ;  /* 0x0001000025257824 */ /* 0x000fe200078e00ff */
[----:B------:R-:W-:Y:S02]  /*1e90*/  PRMT R35, R35, 0x7632, R35 ;  /* 0x0000763223237816 */ /* 0x000fe40000000023 */
[----:B------:R-:W-:Y:S01]  /*1ea0*/  ISETP.GE.AND P4, PT, R4, 0x100, PT ;  /* 0x000001000400780c */ /* 0x000fe20003f86270 */
[----:B------:R-:W-:Y:S01]  /*1eb0*/  IMAD.U32 R31, R31, 0x10000, RZ ;  /* 0x000100001f1f7824 */ /* 0x000fe200078e00ff */
[----:B------:R-:W-:-:S02]  /*1ec0*/  LOP3.LUT R37, R37, 0x80000000, RZ, 0x3c, !PT ;  /* 0x8000000025257812 */ /* 0x000fc400078e3cff */
[----:B------:R-:W-:-:S03]  /*1ed0*/  SHF.L.U32 R22, R35, 0x10, RZ ;  /* 0x0000001023167819 */ /* 0x000fc600000006ff */
[----:B------:R-:W-:-:S05]  /*1ee0*/  FFMA R37, RZ, R37, RZ ;  /* 0x00000025ff257223 */ /* 0x000fca00000000ff */
[----:B------:R-:W-:-:S05]  /*1ef0*/  FSEL R37, R37, RZ, P5 ;  /* 0x000000ff25257208 */ /* 0x000fca0002800000 */
[----:B------:R-:W-:Y:S01]  /*1f00*/  FFMA R22, R22, R33, R37 ;  /* 0x0000002116167223 */ /* 0x000fe20000000025 */
[----:B---3--:R-:W-:Y:S02]  /*1f10*/  SEL R9, R42, RZ, !P0 ;  /* 0x000000ff2a097207 */ /* 0x008fe40004000000 */
[----:B------:R-:W-:-:S03]  /*1f20*/  PLOP3.LUT P0, PT, PT, PT, UP0, 0x80, 0x0 ;  /* 0x000000000000781c */ /* 0x000fc60003f0f008 */
[----:B------:R-:W-:Y:S01]  /*1f30*/  IMAD.U32 R11, R9, 0x10000, RZ ;  /* 0x00010000090b7824 */ /* 0x000fe200078e00ff */
[----:B------:R-:W-:Y:S02]  /*1f40*/  SEL R8, R43, RZ, !P0 ;  /* 0x000000ff2b087207 */ /* 0x000fe40004000000 */
[----:B------:R-:W-:Y:S01]  /*1f50*/  PRMT R9, R9, 0x7632, R9 ;  /* 0x0000763209097816 */ /* 0x000fe20000000009 */
[----:B------:R-:W-:Y:S01]  /*1f60*/  FFMA R23, R0, R11, RZ ;  /* 0x0000000b00177223 */ /* 0x000fe200000000ff */
[----:B------:R-:W-:Y:S01]  /*1f70*/  SHF.L.U32 R10, R8, 0x10, RZ ;  /* 0x00000010080a7819 */ /* 0x000fe200000006ff */
[----:B------:R-:W-:Y:S01]  /*1f80*/  IMAD.U32 R0, R38, 0x10000, RZ ;  /* 0x0001000026007824 */ /* 0x000fe200078e00ff */
[----:B------:R-:W-:Y:S01]  /*1f90*/  PRMT R8, R8, 0x7632, R8 ;  /* 0x0000763208087816 */ /* 0x000fe20000000008 */
[----:B------:R-:W-:Y:S01]  /*1fa0*/  IMAD.U32 R11, R29, 0x10000, RZ ;  /* 0x000100001d0b7824 */ /* 0x000fe200078e00ff */
[----:B------:R-:W-:Y:S01]  /*1fb0*/  FSEL R25, R23, RZ, P6 ;  /* 0x000000ff17197208 */ /* 0x000fe20003000000 */
[----:B------:R-:W-:Y:S01]  /*1fc0*/  FFMA R24, R3, R10, RZ ;  /* 0x0000000a03187223 */ /* 0x000fe200000000ff */
[----:B------:R-:W-:Y:S01]  /*1fd0*/  IMAD.U32 R3, R39, 0x10000, RZ ;  /* 0x0001000027037824 */ /* 0x000fe200078e00ff */
[----:B------:R-:W-:Y:S01]  /*1fe0*/  LOP3.LUT R0, R0, 0x80000000, RZ, 0x3c, !PT ;  /* 0x8000000000007812 */ /* 0x000fe200078e3cff */
[----:B------:R-:W-:Y:S01]  /*1ff0*/  IMAD.U32 R8, R8, 0x10000, RZ ;  /* 0x0001000008087824 */ /* 0x000fe200078e00ff */
[----:B------:R-:W-:Y:S01]  /*2000*/  SHF.L.U32 R10, R28, 0x10, RZ ;  /* 0x000000101c0a7819 */ /* 0x000fe200000006ff */
[----:B------:R-:W-:Y:S01]  /*2010*/  IMAD.U32 R9, R9, 0x10000, RZ ;  /* 0x0001000009097824 */ /* 0x000fe200078e00ff */
[----:B------:R-:W-:-:S02]  /*2020*/  LOP3.LUT R3, R3, 0x80000000, RZ, 0x3c, !PT ;  /* 0x8000000003037812 */ /* 0x000fc400078e3cff */
[----:B------:R-:W-:Y:S01]  /*2030*/  FSEL R24, R24, RZ, P6 ;  /* 0x000000ff18187208 */ /* 0x000fe20003000000 */
[----:B------:R-:W-:Y:S01]  /*2040*/  FFMA R9, R0, R9, RZ ;  /* 0x0000000900097223 */ /* 0x000fe200000000ff */
[----:B------:R-:W-:Y:S01]  /*2050*/  PRMT R28, R28, 0x7632, R28 ;  /* 0x000076321c1c7816 */ /* 0x000fe2000000001c */
[----:B------:R-:W-:Y:S01]  /*2060*/  FFMA R23, R3, R8, RZ ;  /* 0x0000000803177223 */ /* 0x000fe200000000ff */
[----:B------:R-:W-:Y:S01]  /*2070*/  SEL R32, R15, RZ, !P1 ;  /* 0x000000ff0f207207 */ /* 0x000fe20004800000 */
[----:B------:R-:W-:Y:S01]  /*2080*/  FFMA R3, R11, R27, R24 ;  /* 0x0000001b0b037223 */ /* 0x000fe20000000018 */
[----:B------:R-:W-:Y:S01]  /*2090*/  SEL R24, R14, RZ, !P1 ;  /* 0x000000ff0e187207 */ /* 0x000fe20004800000 */
[----:B------:R-:W-:Y:S01]  /*20a0*/  FFMA R0, R10, R26, R25 ;  /* 0x0000001a0a007223 */ /* 0x000fe20000000019 */
[----:B------:R-:W-:Y:S01]  /*20b0*/  FSEL R11, R9, RZ, P6 ;  /* 0x000000ff090b7208 */ /* 0x000fe20003000000 */
[----:B------:R-:W-:Y:S01]  /*20c0*/  IMAD.U32 R14, R28, 0x10000, RZ ;  /* 0x000100001c0e7824 */ /* 0x000fe200078e00ff */
[C---:B------:R-:W-:Y:S01]  /*20d0*/  PRMT R10, R24.reuse, 0x7632, R10 ;  /* 0x00007632180a7816 */ /* 0x040fe2000000000a */
[----:B------:R-:W-:Y:S01]  /*20e0*/  IMAD.U32 R9, R21, 0x10000, RZ ;  /* 0x0001000015097824 */ /* 0x000fe200078e00ff */
[----:B------:R-:W-:Y:S01]  /*20f0*/  SHF.L.U32 R15, R24, 0x10, RZ ;  /* 0x00000010180f7819 */ /* 0x000fe200000006ff */
[----:B------:R-:W-:Y:S01]  /*2100*/  IMAD.U32 R24, R32, 0x10000, RZ ;  /* 0x0001000020187824 */ /* 0x000fe200078e00ff */
[----:B------:R-:W-:Y:S01]  /*2110*/  PRMT R8, R20, 0x7632, R8 ;  /* 0x0000763214087816 */ /* 0x000fe20000000008 */
[----:B------:R-:W-:Y:S01]  /*2120*/  FFMA R14, R14, R30, R11 ;  /* 0x0000001e0e0e7223 */ /* 0x000fe2000000000b */
[----:B------:R-:W-:Y:S01]  /*2130*/  IMAD.U32 R11, R10, 0x10000, RZ ;  /* 0x000100000a0b7824 */ /* 0x000fe200078e00ff */
[----:B------:R-:W-:Y:S01]  /*2140*/  FMUL R27, R9, R24 ;  /* 0x00000018091b7220 */ /* 0x000fe20000400000 */
[----:B------:R-:W-:Y:S01]  /*2150*/  SHF.L.U32 R9, R56, 0x5, RZ ;  /* 0x0000000538097819 */ /* 0x000fe200000006ff */
[----:B------:R-:W-:Y:S01]  /*2160*/  IMAD.U32 R8, R8, 0x10000, RZ ;  /* 0x0001000008087824 */ /* 0x000fe200078e00ff */
[----:B------:R-:W-:Y:S01]  /*2170*/  PRMT R29, R29, 0x7632, R29 ;  /* 0x000076321d1d7816 */ /* 0x000fe2000000001d */
[----:B------:R-:W-:Y:S01]  /*2180*/  IMAD.U32 R20, R20, 0x10000, RZ ;  /* 0x0001000014147824 */ /* 0x000fe200078e00ff */
[----:B------:R-:W-:Y:S01]  /*2190*/  PRMT R21, R21, 0x7632, R21 ;  /* 0x0000763215157816 */ /* 0x000fe20000000015 */
[----:B------:R-:W-:Y:S01]  /*21a0*/  FMUL R26, R8, R11 ;  /* 0x0000000b081a7220 */ /* 0x000fe20000400000 */
[----:B------:R-:W-:Y:S01]  /*21b0*/  PRMT R24, R32, 0x7632, R24 ;  /* 0x0000763220187816 */ /* 0x000fe20000000018 */
[----:B------:R-:W0:Y:S01]  /*21c0*/  LDS.128 R8, [R9] ;  /* 0x0000000009087984 */ /* 0x000e220000000c00 */
[----:B------:R-:W-:Y:S01]  /*21d0*/  FMUL R25, R20, R15 ;  /* 0x0000000f14197220 */ /* 0x000fe20000400000 */
[----:B------:R-:W-:Y:S01]  /*21e0*/  FSEL R27, R27, RZ, !P1 ;  /* 0x000000ff1b1b7208 */ /* 0x000fe20004800000 */
[----:B------:R-:W-:Y:S01]  /*21f0*/  IMAD.U32 R15, R29, 0x10000, RZ ;  /* 0x000100001d0f7824 */ /* 0x000fe200078e00ff */
[----:B------:R-:W-:Y:S01]  /*2200*/  SHF.L.U32 R24, R24, 0x10, RZ ;  /* 0x0000001018187819 */ /* 0x000fe200000006ff */
[----:B------:R-:W-:Y:S01]  /*2210*/  IMAD.U32 R21, R21, 0x10000, RZ ;  /* 0x0001000015157824 */ /* 0x000fe200078e00ff */
[----:B------:R-:W-:Y:S01]  /*2220*/  FSEL R20, R23, RZ, P6 ;  /* 0x000000ff17147208 */ /* 0x000fe20003000000 */
[----:B------:R-:W-:Y:S01]  /*2230*/  FADD R29, R16, R27 ;  /* 0x0000001b101d7221 */ /* 0x000fe20000000000 */
[----:B------:R-:W-:Y:S01]  /*2240*/  FSEL R28, R25, RZ, !P1 ;  /* 0x000000ff191c7208 */ /* 0x000fe20004800000 */
[----:B------:R-:W-:Y:S01]  /*2250*/  IMAD.SHL.U32 R16, R57, 0x20, RZ ;  /* 0x0000002039107824 */ /* 0x000fe200078e00ff */
[----:B------:R-:W-:Y:S01]  /*2260*/  FSEL R30, R26, RZ, !P1 ;  /* 0x000000ff1a1e7208 */ /* 0x000fe20004800000 */
[----:B------:R-:W-:Y:S01]  /*2270*/  FMUL R26, R21, R24 ;  /* 0x00000018151a7220 */ /* 0x000fe20000400000 */
[----:B------:R-:W-:Y:S01]  /*2280*/  FFMA R15, R15, R31, R20 ;  /* 0x0000001f0f0f7223 */ /* 0x000fe20000000014 */
[----:B------:R-:W-:Y:S01]  /*2290*/  FADD R28, R13, R28 ;  /* 0x0000001c0d1c7221 */ /* 0x000fe20000000000 */
[C---:B-1----:R-:W-:Y:S01]  /*22a0*/  PRMT R13, R18.reuse, 0x7632, R13 ;  /* 0x00007632120d7816 */ /* 0x042fe2000000000d */
[----:B------:R-:W-:Y:S01]  /*22b0*/  FADD R30, R17, R30 ;  /* 0x0000001e111e7221 */ /* 0x000fe20000000000 */
[----:B------:R-:W-:Y:S01]  /*22c0*/  IMAD.U32 R21, R18, 0x10000, RZ ;  /* 0x0001000012157824 */ /* 0x000fe200078e00ff */
[C---:B------:R-:W-:Y:S01]  /*22d0*/  PRMT R20, R19.reuse, 0x7632, R20 ;  /* 0x0000763213147816 */ /* 0x040fe20000000014 */
[----:B------:R-:W-:Y:S01]  /*22e0*/  IMAD.U32 R23, R19, 0x10000, RZ ;  /* 0x0001000013177824 */ /* 0x000fe200078e00ff */
[----:B------:R-:W-:Y:S01]  /*22f0*/  SEL R6, R6, RZ, !P2 ;  /* 0x000000ff06067207 */ /* 0x000fe20005000000 */
[----:B------:R-:W1:Y:S01]  /*2300*/  LDS.128 R16, [R16] ;  /* 0x0000000010107984 */ /* 0x000e620000000c00 */
[----:B------:R-:W-:Y:S01]  /*2310*/  FSEL R27, R26, RZ, !P1 ;  /* 0x000000ff1a1b7208 */ /* 0x000fe20004800000 */
[----:B------:R-:W-:Y:S01]  /*2320*/  FADD R29, RZ, R29 ;  /* 0x0000001dff1d7221 */ /* 0x000fe20000000000 */
[C---:B------:R-:W-:Y:S01]  /*2330*/  PRMT R24, R6.reuse, 0x7632, R24 ;  /* 0x0000763206187816 */ /* 0x040fe20000000018 */
[----:B------:R-:W-:Y:S01]  /*2340*/  IMAD.U32 R6, R6, 0x10000, RZ ;  /* 0x0001000006067824 */ /* 0x000fe200078e00ff */
[----:B------:R-:W-:Y:S01]  /*2350*/  SHF.L.U32 R13, R13, 0x10, RZ ;  /* 0x000000100d0d7819 */ /* 0x000fe200000006ff */
[----:B------:R-:W-:Y:S01]  /*2360*/  FADD R22, R22, R27 ;  /* 0x0000001b16167221 */ /* 0x000fe20000000000 */
[----:B------:R-:W-:Y:S01]  /*2370*/  SHF.L.U32 R24, R24, 0x10, RZ ;  /* 0x0000001018187819 */ /* 0x000fe200000006ff */
[----:B------:R-:W-:Y:S01]  /*2380*/  FADD R30, RZ, R30 ;  /* 0x0000001eff1e7221 */ /* 0x000fe20000000000 */
[----:B------:R-:W-:Y:S01]  /*2390*/  SEL R7, R7, RZ, !P2 ;  /* 0x000000ff07077207 */ /* 0x000fe20005000000 */
[----:B------:R-:W-:Y:S01]  /*23a0*/  FADD R22, RZ, R22 ;  /* 0x00000016ff167221 */ /* 0x000fe20000000000 */
[----:B------:R-:W-:Y:S01]  /*23b0*/  FMUL R6, R21, R6 ;  /* 0x0000000615067220 */ /* 0x000fe20000400000 */
[----:B------:R-:W-:Y:S01]  /*23c0*/  FMUL R13, R13, R24 ;  /* 0x000000180d0d7220 */ /* 0x000fe20000400000 */
[C---:B------:R-:W-:Y:S01]  /*23d0*/  PRMT R25, R7.reuse, 0x7632, R25 ;  /* 0x0000763207197816 */ /* 0x040fe20000000019 */
[----:B------:R-:W-:Y:S01]  /*23e0*/  IMAD.U32 R26, R7, 0x10000, RZ ;  /* 0x00010000071a7824 */ /* 0x000fe200078e00ff */
[----:B------:R-:W-:Y:S01]  /*23f0*/  FADD R7, RZ, R28 ;  /* 0x0000001cff077221 */ /* 0x000fe20000000000 */
[----:B------:R-:W-:Y:S01]  /*2400*/  IMAD.U32 R20, R20, 0x10000, RZ ;  /* 0x0001000014147824 */ /* 0x000fe200078e00ff */
[----:B------:R-:W-:Y:S01]  /*2410*/  FSEL R21, R13, RZ, !P2 ;  /* 0x000000ff0d157208 */ /* 0x000fe20005000000 */
[----:B------:R-:W-:Y:S01]  /*2420*/  IMAD.U32 R25, R25, 0x10000, RZ ;  /* 0x0001000019197824 */ /* 0x000fe200078e00ff */
[----:B------:R-:W-:Y:S01]  /*2430*/  FMUL R23, R23, R26 ;  /* 0x0000001a17177220 */ /* 0x000fe20000400000 */
[----:B0-----:R-:W-:Y:S01]  /*2440*/  FADD R11, R11, R22 ;  /* 0x000000160b0b7221 */ /* 0x001fe20000000000 */
[----:B------:R-:W-:Y:S01]  /*2450*/  IMAD.MOV.U32 R22, RZ, RZ, 0x4 ;  /* 0x00000004ff167424 */ /* 0x000fe200078e00ff */
[----:B------:R-:W-:Y:S01]  /*2460*/  FADD R8, R8, R7 ;  /* 0x0000000708087221 */ /* 0x000fe20000000000 */
[----:B------:R-:W-:Y:S01]  /*2470*/  FADD R10, R10, R29 ;  /* 0x0000001d0a0a7221 */ /* 0x000fe20000000000 */
[----:B------:R-:W-:Y:S01]  /*2480*/  FADD R9, R9, R30 ;  /* 0x0000001e09097221 */ /* 0x000fe20000000000 */
[----:B------:R-:W-:Y:S01]  /*2490*/  IMAD.WIDE R12, R12, R22, c[0x0][0x178] ;  /* 0x00005e000c0c7625 */ /* 0x000fe200078e0216 */
[----:B------:R-:W-:Y:S01]  /*24a0*/  FMUL R20, R20, R25 ;  /* 0x0000001914147220 */ /* 0x000fe20000400000 */
[----:B------:R-:W-:Y:S01]  /*24b0*/  FSEL R7, R6, RZ, !P2 ;  /* 0x000000ff06077208 */ /* 0x000fe20005000000 */
[----:B------:R-:W-:Y:S01]  /*24c0*/  FADD R14, R14, R21 ;  /* 0x000000150e0e7221 */ /* 0x000fe20000000000 */
[----:B------:R-:W-:Y:S01]  /*24d0*/  FSEL R6, R23, RZ, !P2 ;  /* 0x000000ff17067208 */ /* 0x000fe20005000000 */
[----:B------:R0:W-:Y:S01]  /*24e0*/  @!P4 STG.E.128 [R12.64], R8 ;  /* 0x000000080c00c986 */ /* 0x0001e2000c101d0a */
[----:B------:R-:W-:Y:S01]  /*24f0*/  ISETP.GE.AND P4, PT, R2, 0x100, PT ;  /* 0x000001000200780c */ /* 0x000fe20003f86270 */
[----:B------:R-:W-:Y:S01]  /*2500*/  FADD R0, R0, R7 ;  /* 0x0000000700007221 */ /* 0x000fe20000000000 */
[----:B------:R-:W-:Y:S01]  /*2510*/  FSEL R20, R20, RZ, !P2 ;  /* 0x000000ff14147208 */ /* 0x000fe20005000000 */
[----:B------:R-:W-:Y:S01]  /*2520*/  FADD R3, R3, R6 ;  /* 0x0000000603037221 */ /* 0x000fe20000000000 */
[----:B------:R-:W-:Y:S01]  /*2530*/  FADD R14, RZ, R14 ;  /* 0x0000000eff0e7221 */ /* 0x000fe20000000000 */
[----:B------:R-:W-:-:S02]  /*2540*/  FADD R7, RZ, R0 ;  /* 0x00000000ff077221 */ /* 0x000fc40000000000 */
[----:B------:R-:W-:Y:S01]  /*2550*/  FADD R15, R15, R20 ;  /* 0x000000140f0f7221 */ /* 0x000fe20000000000 */
[----:B------:R-:W-:Y:S01]  /*2560*/  FADD R3, RZ, R3 ;  /* 0x00000003ff037221 */ /* 0x000fe20000000000 */
[----:B-1----:R-:W-:Y:S01]  /*2570*/  FADD R16, R16, R7 ;  /* 0x0000000710107221 */ /* 0x002fe20000000000 */
[----:B------:R-:W-:Y:S01]  /*2580*/  FADD R17, R17, R14 ;  /* 0x0000000e11117221 */ /* 0x000fe20000000000 */
[----:B------:R-:W-:Y:S01]  /*2590*/  FADD R0, RZ, R15 ;  /* 0x0000000fff007221 */ /* 0x000fe20000000000 */
[----:B------:R-:W-:Y:S01]  /*25a0*/  FADD R18, R18, R3 ;  /* 0x0000000312127221 */ /* 0x000fe20000000000 */
[----:B------:R-:W-:Y:S02]  /*25b0*/  IMAD.WIDE R2, R5, R22, c[0x0][0x178] ;  /* 0x00005e0005027625 */ /* 0x000fe400078e0216 */
[----:B------:R-:W-:Y:S01]  /*25c0*/  FADD R19, R19, R0 ;  /* 0x0000000013137221 */ /* 0x000fe20000000000 */
[----:B------:R-:W-:Y:S06]  /*25d0*/  @P4 EXIT ;  /* 0x000000000000494d */ /* 0x000fec0003800000 */
[----:B------:R-:W-:Y:S01]  /*25e0*/  STG.E.128 [R2.64], R16 ;  /* 0x0000001002007986 */ /* 0x000fe2000c101d0a */
[----:B------:R-:W-:Y:S05]  /*25f0*/  EXIT ;  /* 0x000000000000794d */ /* 0x000fea0003800000 */
.L_x_0:
[----:B------:R-:W-:-:S00]  /*2600*/  BRA `(.L_x_0) ;  /* 0xfffffff000007947 */ /* 0x000fc0000383ffff */
[----:B------:R-:W-:-:S00]  /*2610*/  NOP ;  /* 0x0000000000007918 */ /* 0x000fc00000000000 */
        /* <DEDUP_REMOVED lines=14> */
.L_x_1:


//--------------------- .nv.shared.triton__0d1d2d3d4de5de --------------------------
	.section	.nv.shared.triton__0d1d2d3d4de5de,"aw",@nobits
	.align	16
